	.headerflags	@"EF_CUDA_TEXMODE_UNIFIED EF_CUDA_64BIT_ADDRESS EF_CUDA_SM86 EF_CUDA_VIRTUAL_SM(EF_CUDA_SM86)"
	.elftype	@"ET_EXEC"


//--------------------- .nv.info                  --------------------------
	.section	.nv.info,"",@"SHT_CUDA_INFO"
	.align	4


	//----- nvinfo : EIATTR_REGCOUNT
	.align		4
        /*0000*/ 	.byte	0x04, 0x2f
        /*0002*/ 	.short	(.L_2 - .L_1)
	.align		4
.L_1:
        /*0004*/ 	.word	index@(triton__0d1d2d3d4de5de)
        /*0008*/ 	.word	0x00000028


	//----- nvinfo : EIATTR_MAX_STACK_SIZE
	.align		4
.L_2:
        /*000c*/ 	.byte	0x04, 0x23
        /*000e*/ 	.short	(.L_4 - .L_3)
	.align		4
.L_3:
        /*0010*/ 	.word	index@(triton__0d1d2d3d4de5de)
        /*0014*/ 	.word	0x00000000


	//----- nvinfo : EIATTR_MIN_STACK_SIZE
	.align		4
.L_4:
        /*0018*/ 	.byte	0x04, 0x12
        /*001a*/ 	.short	(.L_6 - .L_5)
	.align		4
.L_5:
        /*001c*/ 	.word	index@(triton__0d1d2d3d4de5de)
        /*0020*/ 	.word	0x00000000


	//----- nvinfo : EIATTR_FRAME_SIZE
	.align		4
.L_6:
        /*0024*/ 	.byte	0x04, 0x11
        /*0026*/ 	.short	(.L_8 - .L_7)
	.align		4
.L_7:
        /*0028*/ 	.word	index@(triton__0d1d2d3d4de5de)
        /*002c*/ 	.word	0x00000000
.L_8:


//--------------------- .nv.info.triton__0d1d2d3d4de5de --------------------------
	.section	.nv.info.triton__0d1d2d3d4de5de,"",@"SHT_CUDA_INFO"
	.align	4


	//----- nvinfo : EIATTR_CUDA_API_VERSION
	.align		4
        /*0000*/ 	.byte	0x04, 0x37
        /*0002*/ 	.short	(.L_10 - .L_9)
.L_9:
        /*0004*/ 	.word	0x0000007b


	//----- nvinfo : EIATTR_SW2861232_WAR
	.align		4
.L_10:
        /*0008*/ 	.byte	0x01, 0x35
	.zero		2


	//----- nvinfo : EIATTR_PARAM_CBANK
	.align		4
        /*000c*/ 	.byte	0x04, 0x0a
        /*000e*/ 	.short	(.L_12 - .L_11)
	.align		4
.L_11:
        /*0010*/ 	.word	index@(.nv.constant0.triton__0d1d2d3d4de5de)
        /*0014*/ 	.short	0x0160
        /*0016*/ 	.short	0x0028


	//----- nvinfo : EIATTR_CBANK_PARAM_SIZE
	.align		4
.L_12:
        /*0018*/ 	.byte	0x03, 0x19
        /*001a*/ 	.short	0x0028


	//----- nvinfo : EIATTR_KPARAM_INFO
	.align		4
        /*001c*/ 	.byte	0x04, 0x17
        /*001e*/ 	.short	(.L_14 - .L_13)
.L_13:
        /*0020*/ 	.word	0x00000000
        /*0024*/ 	.short	0x0005
        /*0026*/ 	.short	0x0024
        /*0028*/ 	.byte	0x00, 0xf0, 0x11, 0x00


	//----- nvinfo : EIATTR_KPARAM_INFO
	.align		4
.L_14:
        /*002c*/ 	.byte	0x04, 0x17
        /*002e*/ 	.short	(.L_16 - .L_15)
.L_15:
        /*0030*/ 	.word	0x00000000
        /*0034*/ 	.short	0x0004
        /*0036*/ 	.short	0x0020
        /*0038*/ 	.byte	0x00, 0xf0, 0x11, 0x00


	//----- nvinfo : EIATTR_KPARAM_INFO
	.align		4
.L_16:
        /*003c*/ 	.byte	0x04, 0x17
        /*003e*/ 	.short	(.L_18 - .L_17)
.L_17:
        /*0040*/ 	.word	0x00000000
        /*0044*/ 	.short	0x0003
        /*0046*/ 	.short	0x0018
        /*0048*/ 	.byte	0x00, 0xf0, 0x21, 0x00


	//----- nvinfo : EIATTR_KPARAM_INFO
	.align		4
.L_18:
        /*004c*/ 	.byte	0x04, 0x17
        /*004e*/ 	.short	(.L_20 - .L_19)
.L_19:
        /*0050*/ 	.word	0x00000000
        /*0054*/ 	.short	0x0002
        /*0056*/ 	.short	0x0010
        /*0058*/ 	.byte	0x00, 0xf0, 0x21, 0x00


	//----- nvinfo : EIATTR_KPARAM_INFO
	.align		4
.L_20:
        /*005c*/ 	.byte	0x04, 0x17
        /*005e*/ 	.short	(.L_22 - .L_21)
.L_21:
        /*0060*/ 	.word	0x00000000
        /*0064*/ 	.short	0x0001
        /*0066*/ 	.short	0x0008
        /*0068*/ 	.byte	0x00, 0xf0, 0x21, 0x00


	//----- nvinfo : EIATTR_KPARAM_INFO
	.align		4
.L_22:
        /*006c*/ 	.byte	0x04, 0x17
        /*006e*/ 	.short	(.L_24 - .L_23)
.L_23:
        /*0070*/ 	.word	0x00000000
        /*0074*/ 	.short	0x0000
        /*0076*/ 	.short	0x0000
        /*0078*/ 	.byte	0x00, 0xf0, 0x21, 0x00


	//----- nvinfo : EIATTR_MAXREG_COUNT
	.align		4
.L_24:
        /*007c*/ 	.byte	0x03, 0x1b
        /*007e*/ 	.short	0x00ff


	//----- nvinfo : EIATTR_COOP_GROUP_MASK_REGIDS
	.align		4
        /*0080*/ 	.byte	0x04, 0x29
        /*0082*/ 	.short	(.L_26 - .L_25)


	//   ....[0]....
.L_25:
        /*0084*/ 	.word	0xffffffff


	//   ....[1]....
        /*0088*/ 	.word	0xffffffff


	//   ....[2]....
        /*008c*/ 	.word	0xffffffff


	//   ....[3]....
        /*0090*/ 	.word	0xffffffff


	//   ....[4]....
        /*0094*/ 	.word	0xffffffff


	//   ....[5]....
        /*0098*/ 	.word	0xffffffff


	//   ....[6]....
        /*009c*/ 	.word	0xffffffff


	//   ....[7]....
        /*00a0*/ 	.word	0xffffffff


	//   ....[8]....
        /*00a4*/ 	.word	0xffffffff


	//   ....[9]....
        /*00a8*/ 	.word	0xffffffff


	//   ....[10]....
        /*00ac*/ 	.word	0xffffffff


	//   ....[11]....
        /*00b0*/ 	.word	0xffffffff


	//   ....[12]....
        /*00b4*/ 	.word	0xffffffff


	//   ....[13]....
        /*00b8*/ 	.word	0xffffffff


	//   ....[14]....
        /*00bc*/ 	.word	0xffffffff


	//   ....[15]....
        /*00c0*/ 	.word	0xffffffff


	//----- nvinfo : EIATTR_COOP_GROUP_INSTR_OFFSETS
	.align		4
.L_26:
        /*00c4*/ 	.byte	0x04, 0x28
        /*00c6*/ 	.short	(.L_28 - .L_27)


	//   ....[0]....
.L_27:
        /*00c8*/ 	.word	0x00001660


	//   ....[1]....
        /*00cc*/ 	.word	0x000016a0


	//   ....[2]....
        /*00d0*/ 	.word	0x000016e0


	//   ....[3]....
        /*00d4*/ 	.word	0x00001720


	//   ....[4]....
        /*00d8*/ 	.word	0x00001760


	//   ....[5]....
        /*00dc*/ 	.word	0x000017d0


	//   ....[6]....
        /*00e0*/ 	.word	0x00001830


	//   ....[7]....
        /*00e4*/ 	.word	0x00001880


	//   ....[8]....
        /*00e8*/ 	.word	0x00002b10


	//   ....[9]....
        /*00ec*/ 	.word	0x00002b30


	//   ....[10]....
        /*00f0*/ 	.word	0x00002b50


	//   ....[11]....
        /*00f4*/ 	.word	0x00002b70


	//   ....[12]....
        /*00f8*/ 	.word	0x00002b90


	//   ....[13]....
        /*00fc*/ 	.word	0x00002be0


	//   ....[14]....
        /*0100*/ 	.word	0x00002c00


	//   ....[15]....
        /*0104*/ 	.word	0x00002c20


	//----- nvinfo : EIATTR_EXIT_INSTR_OFFSETS
	.align		4
.L_28:
        /*0108*/ 	.byte	0x04, 0x1c
        /*010a*/ 	.short	(.L_30 - .L_29)


	//   ....[0]....
.L_29:
        /*010c*/ 	.word	0x000033e0


	//----- nvinfo : EIATTR_MAX_THREADS
	.align		4
.L_30:
        /*0110*/ 	.byte	0x04, 0x05
        /*0112*/ 	.short	(.L_32 - .L_31)
.L_31:
        /*0114*/ 	.word	0x00000100
        /*0118*/ 	.word	0x00000001
        /*011c*/ 	.word	0x00000001


	//----- nvinfo : EIATTR_CRS_STACK_SIZE
	.align		4
.L_32:
        /*0120*/ 	.byte	0x04, 0x1e
        /*0122*/ 	.short	(.L_34 - .L_33)
.L_33:
        /*0124*/ 	.word	0x00000000
.L_34:


//--------------------- .nv.rel.action            --------------------------
	.section	.nv.rel.action,"",@"SHT_CUDA_RELOCINFO"
	.align	8
	.sectionentsize	8
        /*0000*/ 	.byte	0x73, 0x00, 0x00, 0x00, 0x00, 0x00, 0x00, 0x00, 0x00, 0x00, 0x00, 0x11, 0x25, 0x00, 0x05, 0x36


//--------------------- .nv.constant0.triton__0d1d2d3d4de5de --------------------------
	.section	.nv.constant0.triton__0d1d2d3d4de5de,"a",@progbits
	.align	4
.nv.constant0.triton__0d1d2d3d4de5de:
	.zero		392


//--------------------- .text.triton__0d1d2d3d4de5de --------------------------
	.section	.text.triton__0d1d2d3d4de5de,"ax",@progbits
	.sectionflags	@"SHF_BARRIERS=1"
	.sectioninfo	@"SHI_REGISTERS=40"
	.align	128
        .global         triton__0d1d2d3d4de5de
        .type           triton__0d1d2d3d4de5de,@function
        .size           triton__0d1d2d3d4de5de,(.L_x_28 - triton__0d1d2d3d4de5de)
        .other          triton__0d1d2d3d4de5de,@"STO_CUDA_ENTRY STV_DEFAULT"
triton__0d1d2d3d4de5de:
.text.triton__0d1d2d3d4de5de:
[----:B------:R-:W-:-:S02]  /*0000*/  MOV R1, c[0x0][0x28] ;  /* 0x00000a0000017a02 */ /* 0x000fc40000000f00 */
[----:B------:R-:W0:Y:S01]  /*0010*/  S2R R3, SR_CTAID.X ;  /* 0x0000000000037919 */ /* 0x000e220000002500 */
[----:B------:R-:W-:Y:S01]  /*0020*/  MOV R17, 0xff800000 ;  /* 0xff80000000117802 */ /* 0x000fe20000000f00 */
[----:B------:R-:W-:Y:S01]  /*0030*/  ULDC.64 UR4, c[0x0][0x118] ;  /* 0x0000460000047ab9 */ /* 0x000fe20000000a00 */
[----:B------:R-:W-:Y:S01]  /*0040*/  MOV R21, 0xfffff800 ;  /* 0xfffff80000157802 */ /* 0x000fe20000000f00 */
[----:B------:R-:W1:Y:S01]  /*0050*/  S2R R20, SR_TID.X ;  /* 0x0000000000147919 */ /* 0x000e620000002100 */
[----:B------:R-:W-:Y:S02]  /*0060*/  MOV R16, 0xff800000 ;  /* 0xff80000000107802 */ /* 0x000fe40000000f00 */
[----:B------:R-:W-:Y:S02]  /*0070*/  MOV R15, 0xff800000 ;  /* 0xff800000000f7802 */ /* 0x000fe40000000f00 */
[----:B------:R-:W-:Y:S02]  /*0080*/  MOV R14, 0xff800000 ;  /* 0xff800000000e7802 */ /* 0x000fe40000000f00 */
[----:B------:R-:W-:-:S02]  /*0090*/  MOV R13, 0xff800000 ;  /* 0xff800000000d7802 */ /* 0x000fc40000000f00 */
[----:B------:R-:W-:Y:S02]  /*00a0*/  MOV R12, 0xff800000 ;  /* 0xff800000000c7802 */ /* 0x000fe40000000f00 */
[----:B------:R-:W-:Y:S02]  /*00b0*/  MOV R11, 0xff800000 ;  /* 0xff800000000b7802 */ /* 0x000fe40000000f00 */
[----:B------:R-:W-:Y:S02]  /*00c0*/  MOV R10, 0xff800000 ;  /* 0xff800000000a7802 */ /* 0x000fe40000000f00 */
[----:B0-----:R-:W-:-:S04]  /*00d0*/  SHF.R.S32.HI R0, RZ, 0x1f, R3 ;  /* 0x0000001fff007819 */ /* 0x001fc80000011403 */
[-C--:B------:R-:W-:Y:S02]  /*00e0*/  LEA.HI R0, R0, R3.reuse, RZ, 0xd ;  /* 0x0000000300007211 */ /* 0x080fe400078f68ff */
[----:B-1----:R-:W-:Y:S02]  /*00f0*/  LOP3.LUT R20, R20, 0xff, RZ, 0xc0, !PT ;  /* 0x000000ff14147812 */ /* 0x002fe400078ec0ff */
[----:B------:R-:W-:Y:S02]  /*0100*/  LOP3.LUT R0, R0, 0xffffe000, RZ, 0xc0, !PT ;  /* 0xffffe00000007812 */ /* 0x000fe400078ec0ff */
[----:B------:R-:W-:Y:S02]  /*0110*/  SHF.L.U32 R20, R20, 0x3, RZ ;  /* 0x0000000314147819 */ /* 0x000fe400000006ff */
[----:B------:R-:W-:Y:S02]  /*0120*/  IADD3 R19, -R0, R3, RZ ;  /* 0x0000000300137210 */ /* 0x000fe40007ffe1ff */
[----:B------:R-:W-:-:S02]  /*0130*/  LEA R2, R3, R20, 0xd ;  /* 0x0000001403027211 */ /* 0x000fc400078e68ff */
[----:B------:R-:W-:-:S02]  /*0140*/  IADD3 R18, R20, -R19, RZ ;  /* 0x8000001314127210 */ /* 0x000fc40007ffe0ff */
.L_x_25:
[----:B------:R-:W-:Y:S02]  /*0150*/  IADD3 R9, R2, 0x800, R21 ;  /* 0x0000080002097810 */ /* 0x000fe40007ffe015 */
[----:B------:R-:W-:-:S05]  /*0160*/  MOV R4, 0x2 ;  /* 0x0000000200047802 */ /* 0x000fca0000000f00 */
[----:B------:R-:W-:-:S06]  /*0170*/  IMAD.WIDE R4, R9, R4, c[0x0][0x160] ;  /* 0x0000580009047625 */ /* 0x000fcc00078e0204 */
[----:B------:R-:W2:Y:S01]  /*0180*/  LDG.E.EF.128 R4, [R4.64] ;  /* 0x0000000404047981 */ /* 0x000ea2000c0e1d00 */
[----:B------:R-:W-:Y:S01]  /*0190*/  BSSY B0, `(.L_x_0) ;  /* 0x0000018000007945 */ /* 0x000fe20003800000 */
[----:B--2---:R-:W-:-:S05]  /*01a0*/  SHF.L.U32 R0, R4, 0x10, RZ ;  /* 0x0000001004007819 */ /* 0x004fca00000006ff */
[----:B------:R-:W-:-:S04]  /*01b0*/  FMUL R0, R0, 0.0625 ;  /* 0x3d80000000007820 */ /* 0x000fc80000400000 */
[----:B------:R-:W-:-:S04]  /*01c0*/  FMUL R22, R0, 0.019999999552965164185 ;  /* 0x3ca3d70a00167820 */ /* 0x000fc80000400000 */
[----:B------:R-:W-:-:S05]  /*01d0*/  FADD.FTZ R24, |R22|, -RZ ;  /* 0x800000ff16187221 */ /* 0x000fca0000010200 */
[----:B------:R-:W-:-:S13]  /*01e0*/  FSETP.GE.AND P0, PT, R24, 0.60000002384185791016, PT ;  /* 0x3f19999a1800780b */ /* 0x000fda0003f06000 */
[----:B------:R-:W-:Y:S05]  /*01f0*/  @!P0 BRA `(.L_x_1) ;  /* 0x000000a000008947 */ /* 0x000fea0003800000 */
[C---:B------:R-:W-:Y:S01]  /*0200*/  FMUL R0, R24.reuse, 2.8853900432586669922 ;  /* 0x4038aa3b18007820 */ /* 0x040fe20000400000 */
[----:B------:R-:W-:Y:S02]  /*0210*/  MOV R23, 0x3f800000 ;  /* 0x3f80000000177802 */ /* 0x000fe40000000f00 */
[----:B------:R-:W-:-:S03]  /*0220*/  FSETP.GE.AND P0, PT, R24, 9.010913848876953125, PT ;  /* 0x41102cb41800780b */ /* 0x000fc60003f06000 */
[----:B------:R-:W0:Y:S02]  /*0230*/  MUFU.EX2 R0, R0 ;  /* 0x0000000000007308 */ /* 0x000e240000000800 */
[----:B0-----:R-:W-:-:S06]  /*0240*/  FADD R8, R0, 1 ;  /* 0x3f80000000087421 */ /* 0x001fcc0000000000 */
[----:B------:R-:W0:Y:S02]  /*0250*/  MUFU.RCP R8, R8 ;  /* 0x0000000800087308 */ /* 0x000e240000001000 */
[----:B0-----:R-:W-:-:S05]  /*0260*/  FFMA.FTZ R23, R8, -2, R23 ;  /* 0xc000000008177823 */ /* 0x001fca0000010017 */
[----:B------:R-:W-:-:S04]  /*0270*/  FSEL R23, R23, 1, !P0 ;  /* 0x3f80000017177808 */ /* 0x000fc80004000000 */
[----:B------:R-:W-:Y:S01]  /*0280*/  LOP3.LUT R22, R23, 0x80000000, R22, 0xf8, !PT ;  /* 0x8000000017167812 */ /* 0x000fe200078ef816 */
[----:B------:R-:W-:Y:S05]  /*0290*/  BRA `(.L_x_2) ;  /* 0x0000007000007947 */ /* 0x000fea0003800000 */
.L_x_1:
[----:B------:R-:W-:Y:S01]  /*02a0*/  MOV R0, 0x3c80f082 ;  /* 0x3c80f08200007802 */ /* 0x000fe20000000f00 */
[----:B------:R-:W-:-:S04]  /*02b0*/  FMUL R23, R22, R22 ;  /* 0x0000001616177220 */ /* 0x000fc80000400000 */
[----:B------:R-:W-:-:S04]  /*02c0*/  FFMA.FTZ R0, R23, R0, -0.052303962409496307373 ;  /* 0xbd563cae17007423 */ /* 0x000fc80000010000 */
[----:B------:R-:W-:-:S04]  /*02d0*/  FFMA.FTZ R0, R23, R0, 0.1331529766321182251 ;  /* 0x3e08594117007423 */ /* 0x000fc80000010000 */
[----:B------:R-:W-:-:S04]  /*02e0*/  FFMA.FTZ R0, R23, R0, -0.33332768082618713379 ;  /* 0xbeaaa9ed17007423 */ /* 0x000fc80000010000 */
[----:B------:R-:W-:-:S04]  /*02f0*/  FFMA.FTZ R23, R23, R0, RZ ;  /* 0x0000000017177223 */ /* 0x000fc800000100ff */
[----:B------:R-:W-:-:S02]  /*0300*/  FFMA.FTZ R22, R22, R23, R22 ;  /* 0x0000001716167223 */ /* 0x000fc40000010016 */
.L_x_2:
[----:B------:R-:W-:Y:S05]  /*0310*/  BSYNC B0 ;  /* 0x0000000000007941 */ /* 0x000fea0003800000 */
.L_x_0:
[----:B------:R-:W-:Y:S01]  /*0320*/  PRMT R4, R4, 0x7632, R4 ;  /* 0x0000763204047816 */ /* 0x000fe20000000004 */
[----:B------:R-:W-:Y:S03]  /*0330*/  BSSY B0, `(.L_x_3) ;  /* 0x0000018000007945 */ /* 0x000fe60003800000 */
[----:B------:R-:W-:-:S05]  /*0340*/  SHF.L.U32 R4, R4, 0x10, RZ ;  /* 0x0000001004047819 */ /* 0x000fca00000006ff */
        /* <DEDUP_REMOVED lines=15> */
.L_x_4:
[----:B------:R-:W-:Y:S01]  /*0440*/  MOV R0, 0x3c80f082 ;  /* 0x3c80f08200007802 */ /* 0x000fe20000000f00 */
[----:B------:R-:W-:-:S04]  /*0450*/  FMUL R23, R25, R25 ;  /* 0x0000001919177220 */ /* 0x000fc80000400000 */
[----:B------:R-:W-:-:S04]  /*0460*/  FFMA.FTZ R0, R23, R0, -0.052303962409496307373 ;  /* 0xbd563cae17007423 */ /* 0x000fc80000010000 */
[----:B------:R-:W-:-:S04]  /*0470*/  FFMA.FTZ R0, R23, R0, 0.1331529766321182251 ;  /* 0x3e08594117007423 */ /* 0x000fc80000010000 */
[----:B------:R-:W-:-:S04]  /*0480*/  FFMA.FTZ R0, R23, R0, -0.33332768082618713379 ;  /* 0xbeaaa9ed17007423 */ /* 0x000fc80000010000 */
[----:B------:R-:W-:-:S04]  /*0490*/  FFMA.FTZ R0, R23, R0, RZ ;  /* 0x0000000017007223 */ /* 0x000fc800000100ff */
[----:B------:R-:W-:-:S02]  /*04a0*/  FFMA.FTZ R4, R25, R0, R25 ;  /* 0x0000000019047223 */ /* 0x000fc40000010019 */
.L_x_5:
[----:B------:R-:W-:Y:S05]  /*04b0*/  BSYNC B0 ;  /* 0x0000000000007941 */ /* 0x000fea0003800000 */
.L_x_3:
[----:B------:R-:W-:Y:S01]  /*04c0*/  SHF.L.U32 R0, R5, 0x10, RZ ;  /* 0x0000001005007819 */ /* 0x000fe200000006ff */
[----:B------:R-:W-:Y:S04]  /*04d0*/  BSSY B0, `(.L_x_6) ;  /* 0x0000017000007945 */ /* 0x000fe80003800000 */
        /* <DEDUP_REMOVED lines=15> */
.L_x_7:
[----:B------:R-:W-:Y:S01]  /*05d0*/  MOV R0, 0x3c80f082 ;  /* 0x3c80f08200007802 */ /* 0x000fe20000000f00 */
[----:B------:R-:W-:-:S04]  /*05e0*/  FMUL R23, R24, R24 ;  /* 0x0000001818177220 */ /* 0x000fc80000400000 */
[----:B------:R-:W-:-:S04]  /*05f0*/  FFMA.FTZ R0, R23, R0, -0.052303962409496307373 ;  /* 0xbd563cae17007423 */ /* 0x000fc80000010000 */
[----:B------:R-:W-:-:S04]  /*0600*/  FFMA.FTZ R0, R23, R0, 0.1331529766321182251 ;  /* 0x3e08594117007423 */ /* 0x000fc80000010000 */
[----:B------:R-:W-:-:S04]  /*0610*/  FFMA.FTZ R0, R23, R0, -0.33332768082618713379 ;  /* 0xbeaaa9ed17007423 */ /* 0x000fc80000010000 */
[----:B------:R-:W-:-:S04]  /*0620*/  FFMA.FTZ R0, R23, R0, RZ ;  /* 0x0000000017007223 */ /* 0x000fc800000100ff */
[----:B------:R-:W-:-:S02]  /*0630*/  FFMA.FTZ R23, R24, R0, R24 ;  /* 0x0000000018177223 */ /* 0x000fc40000010018 */
.L_x_8:
[----:B------:R-:W-:Y:S05]  /*0640*/  BSYNC B0 ;  /* 0x0000000000007941 */ /* 0x000fea0003800000 */
.L_x_6:
        /* <DEDUP_REMOVED lines=18> */
.L_x_10:
[----:B------:R-:W-:Y:S01]  /*0770*/  MOV R0, 0x3c80f082 ;  /* 0x3c80f08200007802 */ /* 0x000fe20000000f00 */
[----:B------:R-:W-:-:S04]  /*0780*/  FMUL R5, R24, R24 ;  /* 0x0000001818057220 */ /* 0x000fc80000400000 */
[----:B------:R-:W-:-:S04]  /*0790*/  FFMA.FTZ R0, R5, R0, -0.052303962409496307373 ;  /* 0xbd563cae05007423 */ /* 0x000fc80000010000 */
[----:B------:R-:W-:-:S04]  /*07a0*/  FFMA.FTZ R0, R5, R0, 0.1331529766321182251 ;  /* 0x3e08594105007423 */ /* 0x000fc80000010000 */
[----:B------:R-:W-:-:S04]  /*07b0*/  FFMA.FTZ R0, R5, R0, -0.33332768082618713379 ;  /* 0xbeaaa9ed05007423 */ /* 0x000fc80000010000 */
[----:B------:R-:W-:-:S04]  /*07c0*/  FFMA.FTZ R0, R5, R0, RZ ;  /* 0x0000000005007223 */ /* 0x000fc800000100ff */
[----:B------:R-:W-:-:S02]  /*07d0*/  FFMA.FTZ R5, R24, R0, R24 ;  /* 0x0000000018057223 */ /* 0x000fc40000010018 */
.L_x_11:
[----:B------:R-:W-:Y:S05]  /*07e0*/  BSYNC B0 ;  /* 0x0000000000007941 */ /* 0x000fea0003800000 */
.L_x_9:
        /* <DEDUP_REMOVED lines=17> */
.L_x_13:
[----:B------:R-:W-:Y:S01]  /*0900*/  MOV R0, 0x3c80f082 ;  /* 0x3c80f08200007802 */ /* 0x000fe20000000f00 */
[----:B------:R-:W-:-:S04]  /*0910*/  FMUL R25, R27, R27 ;  /* 0x0000001b1b197220 */ /* 0x000fc80000400000 */
[----:B------:R-:W-:-:S04]  /*0920*/  FFMA.FTZ R0, R25, R0, -0.052303962409496307373 ;  /* 0xbd563cae19007423 */ /* 0x000fc80000010000 */
[----:B------:R-:W-:-:S04]  /*0930*/  FFMA.FTZ R0, R25, R0, 0.1331529766321182251 ;  /* 0x3e08594119007423 */ /* 0x000fc80000010000 */
[----:B------:R-:W-:-:S04]  /*0940*/  FFMA.FTZ R0, R25, R0, -0.33332768082618713379 ;  /* 0xbeaaa9ed19007423 */ /* 0x000fc80000010000 */
[----:B------:R-:W-:-:S04]  /*0950*/  FFMA.FTZ R0, R25, R0, RZ ;  /* 0x0000000019007223 */ /* 0x000fc800000100ff */
[----:B------:R-:W-:-:S02]  /*0960*/  FFMA.FTZ R24, R27, R0, R27 ;  /* 0x000000001b187223 */ /* 0x000fc4000001001b */
.L_x_14:
[----:B------:R-:W-:Y:S05]  /*0970*/  BSYNC B0 ;  /* 0x0000000000007941 */ /* 0x000fea0003800000 */
.L_x_12:
        /* <DEDUP_REMOVED lines=18> */
.L_x_16:
[----:B------:R-:W-:Y:S01]  /*0aa0*/  MOV R0, 0x3c80f082 ;  /* 0x3c80f08200007802 */ /* 0x000fe20000000f00 */
[----:B------:R-:W-:-:S04]  /*0ab0*/  FMUL R25, R27, R27 ;  /* 0x0000001b1b197220 */ /* 0x000fc80000400000 */
[----:B------:R-:W-:-:S04]  /*0ac0*/  FFMA.FTZ R0, R25, R0, -0.052303962409496307373 ;  /* 0xbd563cae19007423 */ /* 0x000fc80000010000 */
[----:B------:R-:W-:-:S04]  /*0ad0*/  FFMA.FTZ R0, R25, R0, 0.1331529766321182251 ;  /* 0x3e08594119007423 */ /* 0x000fc80000010000 */
[----:B------:R-:W-:-:S04]  /*0ae0*/  FFMA.FTZ R0, R25, R0, -0.33332768082618713379 ;  /* 0xbeaaa9ed19007423 */ /* 0x000fc80000010000 */
[----:B------:R-:W-:-:S04]  /*0af0*/  FFMA.FTZ R0, R25, R0, RZ ;  /* 0x0000000019007223 */ /* 0x000fc800000100ff */
[----:B------:R-:W-:-:S02]  /*0b00*/  FFMA.FTZ R6, R27, R0, R27 ;  /* 0x000000001b067223 */ /* 0x000fc4000001001b */
.L_x_17:
[----:B------:R-:W-:Y:S05]  /*0b10*/  BSYNC B0 ;  /* 0x0000000000007941 */ /* 0x000fea0003800000 */
.L_x_15:
        /* <DEDUP_REMOVED lines=17> */
.L_x_19:
[----:B------:R-:W-:Y:S01]  /*0c30*/  MOV R0, 0x3c80f082 ;  /* 0x3c80f08200007802 */ /* 0x000fe20000000f00 */
[----:B------:R-:W-:-:S04]  /*0c40*/  FMUL R25, R26, R26 ;  /* 0x0000001a1a197220 */ /* 0x000fc80000400000 */
[----:B------:R-:W-:-:S04]  /*0c50*/  FFMA.FTZ R0, R25, R0, -0.052303962409496307373 ;  /* 0xbd563cae19007423 */ /* 0x000fc80000010000 */
[----:B------:R-:W-:-:S04]  /*0c60*/  FFMA.FTZ R0, R25, R0, 0.1331529766321182251 ;  /* 0x3e08594119007423 */ /* 0x000fc80000010000 */
[----:B------:R-:W-:-:S04]  /*0c70*/  FFMA.FTZ R0, R25, R0, -0.33332768082618713379 ;  /* 0xbeaaa9ed19007423 */ /* 0x000fc80000010000 */
[----:B------:R-:W-:-:S04]  /*0c80*/  FFMA.FTZ R0, R25, R0, RZ ;  /* 0x0000000019007223 */ /* 0x000fc800000100ff */
[----:B------:R-:W-:-:S02]  /*0c90*/  FFMA.FTZ R25, R26, R0, R26 ;  /* 0x000000001a197223 */ /* 0x000fc4000001001a */
.L_x_20:
[----:B------:R-:W-:Y:S05]  /*0ca0*/  BSYNC B0 ;  /* 0x0000000000007941 */ /* 0x000fea0003800000 */
.L_x_18:
[----:B------:R-:W-:Y:S01]  /*0cb0*/  PRMT R7, R7, 0x7632, R7 ;  /* 0x0000763207077816 */ /* 0x000fe20000000007 */
[----:B------:R-:W-:Y:S01]  /*0cc0*/  BSSY B0, `(.L_x_21) ;  /* 0x000001f000007945 */ /* 0x000fe20003800000 */
[----:B------:R-:W-:Y:S02]  /*0cd0*/  IADD3 R36, R20, R21, RZ ;  /* 0x0000001514247210 */ /* 0x000fe40007ffe0ff */
[----:B------:R-:W-:Y:S02]  /*0ce0*/  SHF.L.U32 R7, R7, 0x10, RZ ;  /* 0x0000001007077819 */ /* 0x000fe400000006ff */
[----:B------:R-:W-:Y:S02]  /*0cf0*/  IADD3 R34, R36, 0x800, RZ ;  /* 0x0000080024227810 */ /* 0x000fe40007ffe0ff */
[----:B------:R-:W-:Y:S01]  /*0d00*/  SHF.R.S32.HI R26, RZ, 0x1f, R9 ;  /* 0x0000001fff1a7819 */ /* 0x000fe20000011409 */
[----:B------:R-:W-:Y:S01]  /*0d10*/  FMUL R7, R7, 0.0625 ;  /* 0x3d80000007077820 */ /* 0x000fe20000400000 */
[----:B------:R-:W-:-:S02]  /*0d20*/  LOP3.LUT R8, R34, 0x4, RZ, 0xfc, !PT ;  /* 0x0000000422087812 */ /* 0x000fc400078efcff */
[C---:B------:R-:W-:Y:S01]  /*0d30*/  LOP3.LUT R28, R34.reuse, 0x5, RZ, 0xfc, !PT ;  /* 0x00000005221c7812 */ /* 0x040fe200078efcff */
[----:B------:R-:W-:Y:S01]  /*0d40*/  FMUL R7, R7, 0.019999999552965164185 ;  /* 0x3ca3d70a07077820 */ /* 0x000fe20000400000 */
[C---:B------:R-:W-:Y:S02]  /*0d50*/  LOP3.LUT R30, R34.reuse, 0x6, RZ, 0xfc, !PT ;  /* 0x00000006221e7812 */ /* 0x040fe400078efcff */
[----:B------:R-:W-:Y:S01]  /*0d60*/  LOP3.LUT R32, R34, 0x7, RZ, 0xfc, !PT ;  /* 0x0000000722207812 */ /* 0x000fe200078efcff */
        /* <DEDUP_REMOVED lines=13> */
.L_x_22:
[----:B------:R-:W-:Y:S01]  /*0e40*/  MOV R0, 0x3c80f082 ;  /* 0x3c80f08200007802 */ /* 0x000fe20000000f00 */
[----:B------:R-:W-:-:S04]  /*0e50*/  FMUL R27, R7, R7 ;  /* 0x00000007071b7220 */ /* 0x000fc80000400000 */
[----:B------:R-:W-:-:S04]  /*0e60*/  FFMA.FTZ R0, R27, R0, -0.052303962409496307373 ;  /* 0xbd563cae1b007423 */ /* 0x000fc80000010000 */
[----:B------:R-:W-:-:S04]  /*0e70*/  FFMA.FTZ R0, R27, R0, 0.1331529766321182251 ;  /* 0x3e0859411b007423 */ /* 0x000fc80000010000 */
[----:B------:R-:W-:-:S04]  /*0e80*/  FFMA.FTZ R0, R27, R0, -0.33332768082618713379 ;  /* 0xbeaaa9ed1b007423 */ /* 0x000fc80000010000 */
[----:B------:R-:W-:-:S04]  /*0e90*/  FFMA.FTZ R0, R27, R0, RZ ;  /* 0x000000001b007223 */ /* 0x000fc800000100ff */
[----:B------:R-:W-:-:S02]  /*0ea0*/  FFMA.FTZ R0, R0, R7, R7 ;  /* 0x0000000700007223 */ /* 0x000fc40000010007 */
.L_x_23:
[----:B------:R-:W-:Y:S05]  /*0eb0*/  BSYNC B0 ;  /* 0x0000000000007941 */ /* 0x000fea0003800000 */
.L_x_21:
[C---:B------:R-:W-:Y:S02]  /*0ec0*/  IADD3 R36, -R19.reuse, 0x801, R36 ;  /* 0x0000080113247810 */ /* 0x040fe40007ffe124 */
[C---:B------:R-:W-:Y:S02]  /*0ed0*/  IADD3 R34, -R19.reuse, R34, RZ ;  /* 0x0000002213227210 */ /* 0x040fe40007ffe1ff */
[C---:B------:R-:W-:Y:S02]  /*0ee0*/  ISETP.GT.AND P0, PT, R36.reuse, RZ, PT ;  /* 0x000000ff2400720c */ /* 0x040fe40003f04270 */
[C---:B------:R-:W-:Y:S02]  /*0ef0*/  IADD3 R30, -R19.reuse, R30, RZ ;  /* 0x0000001e131e7210 */ /* 0x040fe40007ffe1ff */
[----:B------:R-:W-:Y:S02]  /*0f00*/  ISETP.GE.AND P2, PT, R36, -0xfff, PT ;  /* 0xfffff0012400780c */ /* 0x000fe40003f46270 */
[----:B------:R-:W-:-:S02]  /*0f10*/  IADD3 R32, -R19, R32, RZ ;  /* 0x0000002013207210 */ /* 0x000fc40007ffe1ff */
[C---:B------:R-:W-:Y:S02]  /*0f20*/  IADD3 R27, -R19.reuse, R8, RZ ;  /* 0x00000008131b7210 */ /* 0x040fe40007ffe1ff */
[----:B------:R-:W-:Y:S02]  /*0f30*/  IADD3 R8, R18, R21, RZ ;  /* 0x0000001512087210 */ /* 0x000fe40007ffe0ff */
[----:B------:R-:W-:Y:S02]  /*0f40*/  ISETP.GT.AND P1, PT, R34, RZ, PT ;  /* 0x000000ff2200720c */ /* 0x000fe40003f24270 */
[----:B------:R-:W-:Y:S02]  /*0f50*/  FSEL R7, RZ, -INF , !P0 ;  /* 0xff800000ff077808 */ /* 0x000fe40004000000 */
[----:B------:R-:W-:Y:S02]  /*0f60*/  IADD3 R28, -R19, R28, RZ ;  /* 0x0000001c131c7210 */ /* 0x000fe40007ffe1ff */
[----:B------:R-:W-:-:S02]  /*0f70*/  ISETP.GT.AND P5, PT, R30, RZ, PT ;  /* 0x000000ff1e00720c */ /* 0x000fc40003fa4270 */
[----:B------:R-:W-:Y:S02]  /*0f80*/  ISETP.GE.AND P0, PT, R30, -0xfff, PT ;  /* 0xfffff0011e00780c */ /* 0x000fe40003f06270 */
[----:B------:R-:W-:Y:S02]  /*0f90*/  ISETP.GE.AND P6, PT, R32, -0xfff, PT ;  /* 0xfffff0012000780c */ /* 0x000fe40003fc6270 */
[----:B------:R-:W-:Y:S02]  /*0fa0*/  FSEL R30, RZ, -INF , P2 ;  /* 0xff800000ff1e7808 */ /* 0x000fe40001000000 */
[----:B------:R-:W-:Y:S02]  /*0fb0*/  ISETP.GE.AND P4, PT, R34, -0xfff, PT ;  /* 0xfffff0012200780c */ /* 0x000fe40003f86270 */
[----:B------:R-:W-:Y:S01]  /*0fc0*/  ISETP.GT.AND P3, PT, R32, RZ, PT ;  /* 0x000000ff2000720c */ /* 0x000fe20003f64270 */
[----:B------:R-:W-:Y:S01]  /*0fd0*/  FADD R7, R7, R30 ;  /* 0x0000001e07077221 */ /* 0x000fe20000000000 */
[----:B------:R-:W-:-:S02]  /*0fe0*/  IADD3 R33, R8, 0x802, RZ ;  /* 0x0000080208217810 */ /* 0x000fc40007ffe0ff */
[----:B------:R-:W-:Y:S01]  /*0ff0*/  ISETP.GT.AND P2, PT, R28, RZ, PT ;  /* 0x000000ff1c00720c */ /* 0x000fe20003f44270 */
[----:B------:R-:W-:Y:S01]  /*1000*/  FFMA R4, R4, 50, R7 ;  /* 0x4248000004047823 */ /* 0x000fe20000000007 */
[----:B------:R-:W-:Y:S02]  /*1010*/  FSEL R31, RZ, -INF , !P1 ;  /* 0xff800000ff1f7808 */ /* 0x000fe40004800000 */
[----:B------:R-:W-:Y:S02]  /*1020*/  ISETP.GE.AND P1, PT, R28, -0xfff, PT ;  /* 0xfffff0011c00780c */ /* 0x000fe40003f26270 */
[----:B------:R-:W-:Y:S02]  /*1030*/  IADD3 R8, R8, 0x803, RZ ;  /* 0x0000080308087810 */ /* 0x000fe40007ffe0ff */
[----:B------:R-:W-:Y:S02]  /*1040*/  FSEL R32, RZ, -INF , P6 ;  /* 0xff800000ff207808 */ /* 0x000fe40003000000 */
[----:B------:R-:W-:-:S02]  /*1050*/  FSEL R28, RZ, -INF , !P5 ;  /* 0xff800000ff1c7808 */ /* 0x000fc40006800000 */
[----:B------:R-:W-:Y:S02]  /*1060*/  FSEL R34, RZ, -INF , P4 ;  /* 0xff800000ff227808 */ /* 0x000fe40002000000 */
[----:B------:R-:W-:Y:S02]  /*1070*/  FSEL R29, RZ, -INF , !P3 ;  /* 0xff800000ff1d7808 */ /* 0x000fe40005800000 */
[----:B------:R-:W-:Y:S01]  /*1080*/  ISETP.GT.AND P6, PT, R33, RZ, PT ;  /* 0x000000ff2100720c */ /* 0x000fe20003fc4270 */
[----:B------:R-:W-:Y:S01]  /*1090*/  FADD R31, R31, R34 ;  /* 0x000000221f1f7221 */ /* 0x000fe20000000000 */
[----:B------:R-:W-:Y:S01]  /*10a0*/  ISETP.GE.AND P5, PT, R33, -0xfff, PT ;  /* 0xfffff0012100780c */ /* 0x000fe20003fa6270 */
[----:B------:R-:W-:Y:S01]  /*10b0*/  FADD R35, R29, R32 ;  /* 0x000000201d237221 */ /* 0x000fe20000000000 */
[C---:B------:R-:W-:Y:S01]  /*10c0*/  ISETP.GT.AND P4, PT, R27.reuse, RZ, PT ;  /* 0x000000ff1b00720c */ /* 0x040fe20003f84270 */
[----:B------:R-:W-:Y:S01]  /*10d0*/  FFMA R7, R22, 50, R31 ;  /* 0x4248000016077823 */ /* 0x000fe2000000001f */
[----:B------:R-:W-:Y:S01]  /*10e0*/  ISETP.GE.AND P3, PT, R27, -0xfff, PT ;  /* 0xfffff0011b00780c */ /* 0x000fe20003f66270 */
[----:B------:R-:W-:Y:S01]  /*10f0*/  FFMA R0, R0, 50, R35 ;  /* 0x4248000000007823 */ /* 0x000fe20000000023 */
[----:B------:R-:W-:-:S02]  /*1100*/  FSEL R33, RZ, -INF , P0 ;  /* 0xff800000ff217808 */ /* 0x000fc40000000000 */
[----:B------:R-:W-:Y:S02]  /*1110*/  FSEL R30, RZ, -INF , !P2 ;  /* 0xff800000ff1e7808 */ /* 0x000fe40005000000 */
[----:B------:R-:W-:Y:S01]  /*1120*/  ISETP.GT.AND P0, PT, R8, RZ, PT ;  /* 0x000000ff0800720c */ /* 0x000fe20003f04270 */
[----:B------:R-:W-:Y:S01]  /*1130*/  FADD R28, R28, R33 ;  /* 0x000000211c1c7221 */ /* 0x000fe20000000000 */
[----:B------:R-:W-:Y:S02]  /*1140*/  ISETP.GE.AND P2, PT, R8, -0xfff, PT ;  /* 0xfffff0010800780c */ /* 0x000fe40003f46270 */
[----:B------:R-:W-:Y:S01]  /*1150*/  FSEL R27, RZ, -INF , P1 ;  /* 0xff800000ff1b7808 */ /* 0x000fe20000800000 */
[----:B------:R-:W-:Y:S01]  /*1160*/  FFMA R25, R25, 50, R28 ;  /* 0x4248000019197823 */ /* 0x000fe2000000001c */
[C---:B------:R-:W-:Y:S02]  /*1170*/  LEA R8, P1, R9.reuse, c[0x0][0x168], 0x1 ;  /* 0x00005a0009087a11 */ /* 0x040fe400078208ff */
[----:B------:R-:W-:Y:S01]  /*1180*/  FSEL R37, RZ, -INF , P3 ;  /* 0xff800000ff257808 */ /* 0x000fe20001800000 */
[----:B------:R-:W-:Y:S01]  /*1190*/  FADD R29, R30, R27 ;  /* 0x0000001b1e1d7221 */ /* 0x000fe20000000000 */
[----:B------:R-:W-:-:S02]  /*11a0*/  LEA.HI.X R9, R9, c[0x0][0x16c], R26, 0x1, P1 ;  /* 0x00005b0009097a11 */ /* 0x000fc400008f0c1a */
[----:B------:R-:W-:Y:S01]  /*11b0*/  FSEL R26, RZ, -INF , !P4 ;  /* 0xff800000ff1a7808 */ /* 0x000fe20006000000 */
[----:B------:R-:W-:Y:S01]  /*11c0*/  FFMA R22, R6, 50, R29 ;  /* 0x4248000006167823 */ /* 0x000fe2000000001d */
[----:B------:R-:W-:Y:S02]  /*11d0*/  FSETP.NAN.AND P1, PT, R14, R14, PT ;  /* 0x0000000e0e00720b */ /* 0x000fe40003f28000 */
[----:B------:R-:W-:Y:S01]  /*11e0*/  FSETP.NAN.AND P3, PT, R15, R15, PT ;  /* 0x0000000f0f00720b */ /* 0x000fe20003f68000 */
[----:B------:R-:W-:Y:S01]  /*11f0*/  FADD R27, R26, R37 ;  /* 0x000000251a1b7221 */ /* 0x000fe20000000000 */
[----:B------:R-:W-:Y:S02]  /*1200*/  FSEL R26, RZ, -INF , !P6 ;  /* 0xff800000ff1a7808 */ /* 0x000fe40007000000 */
[----:B------:R-:W-:Y:S01]  /*1210*/  FSEL R31, RZ, -INF , P5 ;  /* 0xff800000ff1f7808 */ /* 0x000fe20002800000 */
[----:B------:R-:W-:Y:S01]  /*1220*/  FFMA R27, R24, 50, R27 ;  /* 0x42480000181b7823 */ /* 0x000fe2000000001b */
[----:B------:R-:W-:-:S02]  /*1230*/  FSEL R30, RZ, -INF , !P0 ;  /* 0xff800000ff1e7808 */ /* 0x000fc40004000000 */
[----:B------:R-:W-:Y:S01]  /*1240*/  FSEL R33, RZ, -INF , P2 ;  /* 0xff800000ff217808 */ /* 0x000fe20001000000 */
[----:B------:R-:W-:Y:S01]  /*1250*/  FADD R26, R26, R31 ;  /* 0x0000001f1a1a7221 */ /* 0x000fe20000000000 */
[----:B------:R-:W-:Y:S02]  /*1260*/  FSETP.NAN.AND P0, PT, R13, R13, PT ;  /* 0x0000000d0d00720b */ /* 0x000fe40003f08000 */
[----:B------:R-:W-:Y:S01]  /*1270*/  FSETP.GT.AND P2, PT, R14, R7, PT ;  /* 0x000000070e00720b */ /* 0x000fe20003f44000 */
[----:B------:R-:W-:Y:S01]  /*1280*/  FADD R30, R30, R33 ;  /* 0x000000211e1e7221 */ /* 0x000fe20000000000 */
[----:B------:R-:W-:Y:S01]  /*1290*/  FSETP.NAN.AND P5, PT, R11, R11, PT ;  /* 0x0000000b0b00720b */ /* 0x000fe20003fa8000 */
[----:B------:R-:W-:Y:S01]  /*12a0*/  FFMA R26, R23, 50, R26 ;  /* 0x42480000171a7823 */ /* 0x000fe2000000001a */
[----:B------:R-:W-:Y:S01]  /*12b0*/  FSETP.GT.AND P4, PT, R15, R4, PT ;  /* 0x000000040f00720b */ /* 0x000fe20003f84000 */
[----:B------:R-:W-:Y:S01]  /*12c0*/  FFMA R23, R5, 50, R30 ;  /* 0x4248000005177823 */ /* 0x000fe2000000001e */
[----:B------:R-:W-:-:S02]  /*12d0*/  @!P1 FSEL R14, R7, R14, !P2 ;  /* 0x0000000e070e9208 */ /* 0x000fc40005000000 */
[----:B------:R-:W-:Y:S02]  /*12e0*/  FSETP.GT.AND P6, PT, R13, R0, PT ;  /* 0x000000000d00720b */ /* 0x000fe40003fc4000 */
[----:B------:R-:W-:Y:S02]  /*12f0*/  FSETP.NAN.AND P2, PT, R17, R17, PT ;  /* 0x000000111100720b */ /* 0x000fe40003f48000 */
[C---:B------:R-:W-:Y:S02]  /*1300*/  @!P3 FSEL R15, R4.reuse, R15, !P4 ;  /* 0x0000000f040fb208 */ /* 0x040fe40006000000 */
[----:B------:R-:W-:Y:S02]  /*1310*/  F2FP.BF16.PACK_AB R4, R4, R7 ;  /* 0x000000070404723e */ /* 0x000fe400000010ff */
[C---:B------:R-:W-:Y:S02]  /*1320*/  @!P0 FSEL R13, R0.reuse, R13, !P6 ;  /* 0x0000000d000d8208 */ /* 0x040fe40007000000 */
[----:B------:R-:W-:-:S02]  /*1330*/  F2FP.BF16.PACK_AB R7, R0, R25 ;  /* 0x000000190007723e */ /* 0x000fc400000010ff */
[C---:B------:R-:W-:Y:S02]  /*1340*/  F2FP.BF16.PACK_AB R6, R22.reuse, R27 ;  /* 0x0000001b1606723e */ /* 0x040fe400000010ff */
[----:B------:R-:W-:Y:S02]  /*1350*/  F2FP.BF16.PACK_AB R5, R23, R26 ;  /* 0x0000001a1705723e */ /* 0x000fe400000010ff */
[----:B------:R-:W-:Y:S02]  /*1360*/  FSETP.GT.AND P0, PT, R11, R22, PT ;  /* 0x000000160b00720b */ /* 0x000fe40003f04000 */
[----:B------:R-:W-:Y:S01]  /*1370*/  IADD3 R21, R21, 0x800, RZ ;  /* 0x0000080015157810 */ /* 0x000fe20007ffe0ff */
[----:B------:R0:W-:Y:S01]  /*1380*/  STG.E.128 [R8.64], R4 ;  /* 0x0000000408007986 */ /* 0x0001e2000c101d04 */
[----:B------:R-:W-:Y:S02]  /*1390*/  @!P5 FSEL R11, R22, R11, !P0 ;  /* 0x0000000b160bd208 */ /* 0x000fe40004000000 */
[----:B------:R-:W-:-:S02]  /*13a0*/  FSETP.GT.AND P0, PT, R17, R26, PT ;  /* 0x0000001a1100720b */ /* 0x000fc40003f04000 */
[----:B------:R-:W-:Y:S02]  /*13b0*/  FSETP.NAN.AND P4, PT, R12, R12, PT ;  /* 0x0000000c0c00720b */ /* 0x000fe40003f88000 */
[----:B------:R-:W-:Y:S02]  /*13c0*/  @!P2 FSEL R17, R26, R17, !P0 ;  /* 0x000000111a11a208 */ /* 0x000fe40004000000 */
[----:B------:R-:W-:Y:S02]  /*13d0*/  ISETP.GE.U32.AND P0, PT, R21, 0x1800, PT ;  /* 0x000018001500780c */ /* 0x000fe40003f06070 */
[----:B------:R-:W-:Y:S02]  /*13e0*/  FSETP.NAN.AND P3, PT, R10, R10, PT ;  /* 0x0000000a0a00720b */ /* 0x000fe40003f68000 */
[----:B------:R-:W-:Y:S02]  /*13f0*/  FSETP.NAN.AND P1, PT, R16, R16, PT ;  /* 0x000000101000720b */ /* 0x000fe40003f28000 */
[----:B------:R-:W-:-:S02]  /*1400*/  FSETP.GT.AND P6, PT, R12, R25, PT ;  /* 0x000000190c00720b */ /* 0x000fc40003fc4000 */
[----:B------:R-:W-:Y:S02]  /*1410*/  FSETP.GT.AND P5, PT, R10, R27, PT ;  /* 0x0000001b0a00720b */ /* 0x000fe40003fa4000 */
[----:B------:R-:W-:Y:S02]  /*1420*/  @!P4 FSEL R12, R25, R12, !P6 ;  /* 0x0000000c190cc208 */ /* 0x000fe40007000000 */
[----:B------:R-:W-:-:S03]  /*1430*/  FSETP.GT.AND P4, PT, R16, R23, PT ;  /* 0x000000171000720b */ /* 0x000fc60003f84000 */
[----:B------:R-:W-:Y:S02]  /*1440*/  @!P3 FSEL R10, R27, R10, !P5 ;  /* 0x0000000a1b0ab208 */ /* 0x000fe40006800000 */
[----:B------:R-:W-:Y:S01]  /*1450*/  @!P1 FSEL R16, R23, R16, !P4 ;  /* 0x0000001017109208 */ /* 0x000fe20006000000 */
[----:B0-----:R-:W-:Y:S01]  /*1460*/  @P0 CALL.REL.NOINC `(.L_x_24) ;  /* 0x0000001000000944 */ /* 0x001fe20003c00000 */
[----:B------:R-:W-:Y:S05]  /*1470*/  BRA `(.L_x_25) ;  /* 0xffffecd000007947 */ /* 0x000fea000383ffff */
.L_x_24:
[C---:B------:R-:W-:Y:S01]  /*1480*/  FSETP.NAN.AND P1, PT, R14.reuse, R14, PT ;  /* 0x0000000e0e00720b */ /* 0x040fe20003f28000 */
[----:B------:R-:W0:Y:S01]  /*1490*/  S2R R20, SR_TID.X ;  /* 0x0000000000147919 */ /* 0x000e220000002100 */
[CC--:B------:R-:W-:Y:S02]  /*14a0*/  FSETP.GT.AND P0, PT, R14.reuse, R15.reuse, PT ;  /* 0x0000000f0e00720b */ /* 0x0c0fe40003f04000 */
[C---:B------:R-:W-:Y:S02]  /*14b0*/  FSEL R15, R14.reuse, R15, P1 ;  /* 0x0000000f0e0f7208 */ /* 0x040fe40000800000 */
[----:B------:R-:W-:Y:S02]  /*14c0*/  MOV R21, 0x2 ;  /* 0x0000000200157802 */ /* 0x000fe40000000f00 */
[----:B------:R-:W-:-:S02]  /*14d0*/  FSEL R14, R14, R15, P0 ;  /* 0x0000000f0e0e7208 */ /* 0x000fc40000000000 */
[----:B------:R-:W-:Y:S02]  /*14e0*/  IADD3 R8, R2, 0x800, RZ ;  /* 0x0000080002087810 */ /* 0x000fe40007ffe0ff */
[C---:B------:R-:W-:Y:S02]  /*14f0*/  FSETP.GT.AND P0, PT, R14.reuse, R17, PT ;  /* 0x000000110e00720b */ /* 0x040fe40003f04000 */
[----:B------:R-:W-:-:S11]  /*1500*/  FSETP.NAN.AND P1, PT, R14, R14, PT ;  /* 0x0000000e0e00720b */ /* 0x000fd60003f28000 */
[----:B------:R-:W-:Y:S02]  /*1510*/  @!P0 FSEL R14, R14, R17, P1 ;  /* 0x000000110e0e8208 */ /* 0x000fe40000800000 */
[----:B0-----:R-:W-:Y:S02]  /*1520*/  LOP3.LUT P2, RZ, R20, 0x1f, RZ, 0xc0, !PT ;  /* 0x0000001f14ff7812 */ /* 0x001fe4000784c0ff */
[C---:B------:R-:W-:Y:S02]  /*1530*/  FSETP.GT.AND P0, PT, R14.reuse, R16, PT ;  /* 0x000000100e00720b */ /* 0x040fe40003f04000 */
[----:B------:R-:W-:Y:S02]  /*1540*/  FSETP.NAN.AND P1, PT, R14, R14, PT ;  /* 0x0000000e0e00720b */ /* 0x000fe40003f28000 */
[----:B------:R-:W-:-:S04]  /*1550*/  SHF.R.U32.HI R4, RZ, 0x5, R20 ;  /* 0x00000005ff047819 */ /* 0x000fc80000011614 */
[----:B------:R-:W-:-:S04]  /*1560*/  SHF.L.U32 R4, R4, 0x2, RZ ;  /* 0x0000000204047819 */ /* 0x000fc800000006ff */
[----:B------:R-:W-:Y:S02]  /*1570*/  LOP3.LUT R23, R4, 0x1c, RZ, 0xe2, !PT ;  /* 0x0000001c04177812 */ /* 0x000fe400078ee2ff */
[----:B------:R-:W-:-:S04]  /*1580*/  @!P0 FSEL R14, R14, R16, P1 ;  /* 0x000000100e0e8208 */ /* 0x000fc80000800000 */
[C---:B------:R-:W-:Y:S02]  /*1590*/  FSETP.GT.AND P0, PT, R14.reuse, R10, PT ;  /* 0x0000000a0e00720b */ /* 0x040fe40003f04000 */
[----:B------:R-:W-:-:S11]  /*15a0*/  FSETP.NAN.AND P1, PT, R14, R14, PT ;  /* 0x0000000e0e00720b */ /* 0x000fd60003f28000 */
        /* <DEDUP_REMOVED lines=10> */
[C---:B------:R-:W-:Y:S01]  /*1650*/  FSETP.NAN.AND P1, PT, R14.reuse, R14, PT ;  /* 0x0000000e0e00720b */ /* 0x040fe20003f28000 */
[----:B------:R-:W0:Y:S02]  /*1660*/  SHFL.BFLY PT, R5, R14, 0x10, 0x1f ;  /* 0x0e001f000e057f89 */ /* 0x000e2400000e0000 */
[----:B0-----:R-:W-:-:S10]  /*1670*/  FSETP.GT.AND P0, PT, R14, R5, PT ;  /* 0x000000050e00720b */ /* 0x001fd40003f04000 */
[----:B------:R-:W-:-:S04]  /*1680*/  @!P1 FSEL R14, R14, R5, P0 ;  /* 0x000000050e0e9208 */ /* 0x000fc80000000000 */
[C---:B------:R-:W-:Y:S01]  /*1690*/  FSETP.NAN.AND P1, PT, R14.reuse, R14, PT ;  /* 0x0000000e0e00720b */ /* 0x040fe20003f28000 */
[----:B------:R-:W0:Y:S02]  /*16a0*/  SHFL.BFLY PT, R5, R14, 0x8, 0x1f ;  /* 0x0d001f000e057f89 */ /* 0x000e2400000e0000 */
[----:B0-----:R-:W-:-:S13]  /*16b0*/  FSETP.GT.AND P0, PT, R14, R5, PT ;  /* 0x000000050e00720b */ /* 0x001fda0003f04000 */
        /* <DEDUP_REMOVED lines=12> */
[----:B------:R-:W-:Y:S02]  /*1780*/  @!P0 FSEL R14, R14, R5, P1 ;  /* 0x000000050e0e8208 */ /* 0x000fe40000800000 */
[----:B------:R-:W-:-:S03]  /*1790*/  ISETP.GE.AND P1, PT, R20, 0x8, PT ;  /* 0x000000081400780c */ /* 0x000fc60003f26270 */
[----:B------:R-:W-:Y:S04]  /*17a0*/  @!P2 STS [R23], R14 ;  /* 0x0000000e1700a388 */ /* 0x000fe80000000800 */
[----:B------:R-:W-:Y:S06]  /*17b0*/  BAR.SYNC 0x0 ;  /* 0x0000000000007b1d */ /* 0x000fec0000000000 */
[----:B------:R-:W0:Y:S04]  /*17c0*/  @!P1 LDS R0, [R20.X4] ;  /* 0x0000000014009984 */ /* 0x000e280000004800 */
[----:B0-----:R-:W0:Y:S01]  /*17d0*/  SHFL.BFLY PT, R5, R0, 0x4, 0x1f ;  /* 0x0c801f0000057f89 */ /* 0x001e2200000e0000 */
[----:B------:R-:W-:-:S02]  /*17e0*/  FSETP.NAN.AND P3, PT, R0, R0, PT ;  /* 0x000000000000720b */ /* 0x000fc40003f68000 */
[----:B0-----:R-:W-:-:S04]  /*17f0*/  FSETP.GT.AND P0, PT, R0, R5, PT ;  /* 0x000000050000720b */ /* 0x001fc80003f04000 */
[----:B------:R-:W-:-:S04]  /*1800*/  FSEL R5, R0, R5, P0 ;  /* 0x0000000500057208 */ /* 0x000fc80000000000 */
[----:B------:R-:W-:-:S04]  /*1810*/  FSEL R25, R0, R5, P3 ;  /* 0x0000000500197208 */ /* 0x000fc80001800000 */
[C---:B------:R-:W-:Y:S01]  /*1820*/  FSETP.NAN.AND P3, PT, R25.reuse, R25, PT ;  /* 0x000000191900720b */ /* 0x040fe20003f68000 */
[----:B------:R-:W0:Y:S02]  /*1830*/  SHFL.BFLY PT, R4, R25, 0x2, 0x1f ;  /* 0x0c401f0019047f89 */ /* 0x000e2400000e0000 */
[----:B0-----:R-:W-:-:S13]  /*1840*/  FSETP.GT.AND P0, PT, R25, R4, PT ;  /* 0x000000041900720b */ /* 0x001fda0003f04000 */
[----:B------:R-:W-:Y:S02]  /*1850*/  @!P0 FSEL R25, R25, R4, P3 ;  /* 0x0000000419198208 */ /* 0x000fe40001800000 */
[C---:B------:R-:W-:Y:S02]  /*1860*/  LOP3.LUT P0, RZ, R20.reuse, 0x7, RZ, 0xc0, !PT ;  /* 0x0000000714ff7812 */ /* 0x040fe4000780c0ff */
[C---:B------:R-:W-:Y:S01]  /*1870*/  FSETP.NAN.AND P4, PT, R25.reuse, R25, PT ;  /* 0x000000191900720b */ /* 0x040fe20003f88000 */
[----:B------:R-:W0:Y:S01]  /*1880*/  SHFL.BFLY PT, R4, R25, 0x1, 0x1f ;  /* 0x0c201f0019047f89 */ /* 0x000e2200000e0000 */
[----:B------:R-:W-:Y:S01]  /*1890*/  ISETP.LT.AND P0, PT, R20, 0x8, !P0 ;  /* 0x000000081400780c */ /* 0x000fe20004701270 */
[----:B------:R-:W-:Y:S01]  /*18a0*/  IMAD.WIDE R8, R8, R21, c[0x0][0x168] ;  /* 0x00005a0008087625 */ /* 0x000fe200078e0215 */
[----:B0-----:R-:W-:-:S13]  /*18b0*/  FSETP.GT.AND P3, PT, R25, R4, PT ;  /* 0x000000041900720b */ /* 0x001fda0003f64000 */
[----:B------:R-:W-:Y:S01]  /*18c0*/  @!P3 FSEL R25, R25, R4, P4 ;  /* 0x000000041919b208 */ /* 0x000fe20002000000 */
[----:B------:R-:W-:-:S04]  /*18d0*/  IMAD.WIDE R4, R2, R21, c[0x0][0x168] ;  /* 0x00005a0002047625 */ /* 0x000fc800078e0215 */
[----:B------:R-:W-:Y:S04]  /*18e0*/  @P0 STS [R20.X4], R25 ;  /* 0x0000001914000388 */ /* 0x000fe80000004800 */
[----:B------:R-:W-:Y:S06]  /*18f0*/  BAR.SYNC 0x0 ;  /* 0x0000000000007b1d */ /* 0x000fec0000000000 */
[----:B------:R-:W2:Y:S04]  /*1900*/  LDG.E.EL.128 R8, [R8.64] ;  /* 0x0000000408087981 */ /* 0x000ea8000c2e1d00 */
[----:B------:R-:W3:Y:S01]  /*1910*/  LDG.E.EL.128 R4, [R4.64] ;  /* 0x0000000404047981 */ /* 0x000ee2000c2e1d00 */
[----:B------:R-:W-:-:S02]  /*1920*/  IADD3 R12, R2, 0x1000, RZ ;  /* 0x00001000020c7810 */ /* 0x000fc40007ffe0ff */
[----:B------:R-:W-:Y:S01]  /*1930*/  IADD3 R16, R2, 0x1800, RZ ;  /* 0x0000180002107810 */ /* 0x000fe20007ffe0ff */
[----:B------:R-:W0:Y:S02]  /*1940*/  LDS R0, [RZ] ;  /* 0x00000000ff007984 */ /* 0x000e240000000800 */
[----:B------:R-:W-:-:S06]  /*1950*/  IMAD.WIDE R12, R12, R21, c[0x0][0x168] ;  /* 0x00005a000c0c7625 */ /* 0x000fcc00078e0215 */
[----:B------:R-:W4:Y:S01]  /*1960*/  LDG.E.EL.128 R12, [R12.64] ;  /* 0x000000040c0c7981 */ /* 0x000f22000c2e1d00 */
[----:B------:R-:W-:-:S06]  /*1970*/  IMAD.WIDE R16, R16, R21, c[0x0][0x168] ;  /* 0x00005a0010107625 */ /* 0x000fcc00078e0215 */
[----:B------:R-:W5:Y:S04]  /*1980*/  LDG.E.EL.128 R16, [R16.64] ;  /* 0x0000000410107981 */ /* 0x000f68000c2e1d00 */
[----:B------:R-:W-:Y:S06]  /*1990*/  BAR.SYNC 0x0 ;  /* 0x0000000000007b1d */ /* 0x000fec0000000000 */
[----:B--2---:R-:W-:-:S02]  /*19a0*/  SHF.L.U32 R27, R8, 0x10, RZ ;  /* 0x00000010081b7819 */ /* 0x004fc400000006ff */
[----:B---3--:R-:W-:-:S03]  /*19b0*/  SHF.L.U32 R25, R4, 0x10, RZ ;  /* 0x0000001004197819 */ /* 0x008fc600000006ff */
[----:B0-----:R-:W-:Y:S01]  /*19c0*/  FADD R27, -R0, R27 ;  /* 0x0000001b001b7221 */ /* 0x001fe20000000100 */
[----:B------:R-:W-:Y:S01]  /*19d0*/  PRMT R4, R4, 0x7632, R4 ;  /* 0x0000763204047816 */ /* 0x000fe20000000004 */
[----:B------:R-:W-:Y:S02]  /*19e0*/  FADD R25, -R0, R25 ;  /* 0x0000001900197221 */ /* 0x000fe40000000100 */
[----:B------:R-:W-:Y:S02]  /*19f0*/  FMUL R28, R27, 1.4426950216293334961 ;  /* 0x3fb8aa3b1b1c7820 */ /* 0x000fe40000400000 */
[----:B------:R-:W-:Y:S01]  /*1a00*/  FMUL R24, R25, 1.4426950216293334961 ;  /* 0x3fb8aa3b19187820 */ /* 0x000fe20000400000 */
[----:B------:R-:W-:Y:S02]  /*1a10*/  SHF.L.U32 R25, R4, 0x10, RZ ;  /* 0x0000001004197819 */ /* 0x000fe400000006ff */
[----:B------:R-:W-:Y:S02]  /*1a20*/  FSETP.GEU.AND P6, PT, R28, -126, PT ;  /* 0xc2fc00001c00780b */ /* 0x000fe40003fce000 */
[----:B------:R-:W-:Y:S01]  /*1a30*/  PRMT R8, R8, 0x7632, R8 ;  /* 0x0000763208087816 */ /* 0x000fe20000000008 */
[----:B------:R-:W-:Y:S01]  /*1a40*/  FADD R25, -R0, R25 ;  /* 0x0000001900197221 */ /* 0x000fe20000000100 */
[----:B------:R-:W-:-:S03]  /*1a50*/  FSETP.GEU.AND P5, PT, R24, -126, PT ;  /* 0xc2fc00001800780b */ /* 0x000fc60003fae000 */
[----:B------:R-:W-:Y:S01]  /*1a60*/  FMUL R26, R25, 1.4426950216293334961 ;  /* 0x3fb8aa3b191a7820 */ /* 0x000fe20000400000 */
[----:B------:R-:W-:-:S05]  /*1a70*/  SHF.L.U32 R25, R8, 0x10, RZ ;  /* 0x0000001008197819 */ /* 0x000fca00000006ff */
[----:B------:R-:W-:Y:S01]  /*1a80*/  FADD R8, -R0, R25 ;  /* 0x0000001900087221 */ /* 0x000fe20000000100 */
[----:B------:R-:W-:Y:S01]  /*1a90*/  @!P6 FMUL R28, R28, 0.5 ;  /* 0x3f0000001c1ce820 */ /* 0x000fe20000400000 */
[----:B------:R-:W-:Y:S02]  /*1aa0*/  FSETP.GEU.AND P3, PT, R26, -126, PT ;  /* 0xc2fc00001a00780b */ /* 0x000fe40003f6e000 */
[----:B------:R-:W-:Y:S01]  /*1ab0*/  FMUL R29, R8, 1.4426950216293334961 ;  /* 0x3fb8aa3b081d7820 */ /* 0x000fe20000400000 */
[----:B------:R-:W-:Y:S02]  /*1ac0*/  @!P5 FMUL R24, R24, 0.5 ;  /* 0x3f0000001818d820 */ /* 0x000fe40000400000 */
[----:B------:R-:W0:Y:S01]  /*1ad0*/  MUFU.EX2 R28, R28 ;  /* 0x0000001c001c7308 */ /* 0x000e220000000800 */
[----:B------:R-:W-:Y:S02]  /*1ae0*/  SHF.L.U32 R27, R9, 0x10, RZ ;  /* 0x00000010091b7819 */ /* 0x000fe400000006ff */
[----:B------:R-:W-:-:S02]  /*1af0*/  FSETP.GEU.AND P4, PT, R29, -126, PT ;  /* 0xc2fc00001d00780b */ /* 0x000fc40003f8e000 */
[----:B------:R-:W-:-:S03]  /*1b00*/  SHF.L.U32 R25, R5, 0x10, RZ ;  /* 0x0000001005197819 */ /* 0x000fc600000006ff */
[----:B------:R-:W1:Y:S01]  /*1b10*/  MUFU.EX2 R4, R24 ;  /* 0x0000001800047308 */ /* 0x000e620000000800 */
[----:B------:R-:W-:Y:S01]  /*1b20*/  FADD R27, -R0, R27 ;  /* 0x0000001b001b7221 */ /* 0x000fe20000000100 */
[----:B------:R-:W-:Y:S01]  /*1b30*/  @!P3 FMUL R26, R26, 0.5 ;  /* 0x3f0000001a1ab820 */ /* 0x000fe20000400000 */
[----:B------:R-:W-:Y:S01]  /*1b40*/  FADD R25, -R0, R25 ;  /* 0x0000001900197221 */ /* 0x000fe20000000100 */
[----:B------:R-:W-:Y:S01]  /*1b50*/  PRMT R5, R5, 0x7632, R5 ;  /* 0x0000763205057816 */ /* 0x000fe20000000005 */
[----:B------:R-:W-:Y:S02]  /*1b60*/  FMUL R8, R27, 1.4426950216293334961 ;  /* 0x3fb8aa3b1b087820 */ /* 0x000fe40000400000 */
[----:B------:R-:W-:Y:S01]  /*1b70*/  FMUL R25, R25, 1.4426950216293334961 ;  /* 0x3fb8aa3b19197820 */ /* 0x000fe20000400000 */
[----:B------:R-:W2:Y:S01]  /*1b80*/  MUFU.EX2 R24, R26 ;  /* 0x0000001a00187308 */ /* 0x000ea20000000800 */
[----:B------:R-:W-:Y:S01]  /*1b90*/  @!P4 FMUL R29, R29, 0.5 ;  /* 0x3f0000001d1dc820 */ /* 0x000fe20000400000 */
[----:B------:R-:W-:Y:S01]  /*1ba0*/  SHF.L.U32 R5, R5, 0x10, RZ ;  /* 0x0000001005057819 */ /* 0x000fe200000006ff */
[----:B0-----:R-:W-:Y:S01]  /*1bb0*/  @!P6 FMUL R28, R28, R28 ;  /* 0x0000001c1c1ce220 */ /* 0x001fe20000400000 */
[----:B------:R-:W-:-:S02]  /*1bc0*/  FSETP.GEU.AND P6, PT, R8, -126, PT ;  /* 0xc2fc00000800780b */ /* 0x000fc40003fce000 */
[----:B------:R-:W-:Y:S01]  /*1bd0*/  PRMT R9, R9, 0x7632, R9 ;  /* 0x0000763209097816 */ /* 0x000fe20000000009 */
[----:B-1----:R-:W-:Y:S01]  /*1be0*/  @!P5 FMUL R4, R4, R4 ;  /* 0x000000040404d220 */ /* 0x002fe20000400000 */
[----:B------:R-:W-:Y:S01]  /*1bf0*/  FSETP.GEU.AND P5, PT, R25, -126, PT ;  /* 0xc2fc00001900780b */ /* 0x000fe20003fae000 */
[----:B------:R-:W0:Y:S01]  /*1c00*/  MUFU.EX2 R27, R29 ;  /* 0x0000001d001b7308 */ /* 0x000e220000000800 */
[----:B------:R-:W-:Y:S01]  /*1c10*/  FADD R5, -R0, R5 ;  /* 0x0000000500057221 */ /* 0x000fe20000000100 */
[----:B------:R-:W-:-:S03]  /*1c20*/  SHF.L.U32 R9, R9, 0x10, RZ ;  /* 0x0000001009097819 */ /* 0x000fc600000006ff */
[----:B------:R-:W-:Y:S02]  /*1c30*/  FMUL R31, R5, 1.4426950216293334961 ;  /* 0x3fb8aa3b051f7820 */ /* 0x000fe40000400000 */
[----:B------:R-:W-:Y:S01]  /*1c40*/  FADD R9, -R0, R9 ;  /* 0x0000000900097221 */ /* 0x000fe20000000100 */
[----:B--2---:R-:W-:Y:S01]  /*1c50*/  @!P3 FMUL R24, R24, R24 ;  /* 0x000000181818b220 */ /* 0x004fe20000400000 */
[----:B------:R-:W-:Y:S01]  /*1c60*/  @!P6 FMUL R8, R8, 0.5 ;  /* 0x3f0000000808e820 */ /* 0x000fe20000400000 */
[----:B------:R-:W-:Y:S01]  /*1c70*/  FSETP.GEU.AND P3, PT, R31, -126, PT ;  /* 0xc2fc00001f00780b */ /* 0x000fe20003f6e000 */
[----:B------:R-:W-:Y:S01]  /*1c80*/  FMUL R26, R9, 1.4426950216293334961 ;  /* 0x3fb8aa3b091a7820 */ /* 0x000fe20000400000 */
[----:B------:R-:W-:-:S03]  /*1c90*/  @!P5 FMUL R25, R25, 0.5 ;  /* 0x3f0000001919d820 */ /* 0x000fc60000400000 */
[----:B------:R-:W1:Y:S01]  /*1ca0*/  MUFU.EX2 R8, R8 ;  /* 0x0000000800087308 */ /* 0x000e620000000800 */
[----:B0-----:R-:W-:Y:S01]  /*1cb0*/  @!P4 FMUL R27, R27, R27 ;  /* 0x0000001b1b1bc220 */ /* 0x001fe20000400000 */
[----:B------:R-:W-:Y:S02]  /*1cc0*/  FSETP.GEU.AND P4, PT, R26, -126, PT ;  /* 0xc2fc00001a00780b */ /* 0x000fe40003f8e000 */
[----:B----4-:R-:W-:-:S04]  /*1cd0*/  SHF.L.U32 R33, R12, 0x10, RZ ;  /* 0x000000100c217819 */ /* 0x010fc800000006ff */
[----:B------:R-:W0:Y:S01]  /*1ce0*/  MUFU.EX2 R5, R25 ;  /* 0x0000001900057308 */ /* 0x000e220000000800 */
[----:B------:R-:W-:Y:S01]  /*1cf0*/  SHF.L.U32 R9, R6, 0x10, RZ ;  /* 0x0000001006097819 */ /* 0x000fe200000006ff */
[----:B------:R-:W-:Y:S01]  /*1d00*/  @!P3 FMUL R31, R31, 0.5 ;  /* 0x3f0000001f1fb820 */ /* 0x000fe20000400000 */
[----:B------:R-:W-:-:S03]  /*1d10*/  FADD R33, -R0, R33 ;  /* 0x0000002100217221 */ /* 0x000fc60000000100 */
[----:B------:R-:W-:Y:S01]  /*1d20*/  FADD R9, -R0, R9 ;  /* 0x0000000900097221 */ /* 0x000fe20000000100 */
[----:B------:R-:W-:Y:S01]  /*1d30*/  FMUL R30, R33, 1.4426950216293334961 ;  /* 0x3fb8aa3b211e7820 */ /* 0x000fe20000400000 */
[----:B------:R2:W3:Y:S01]  /*1d40*/  MUFU.EX2 R25, R31 ;  /* 0x0000001f00197308 */ /* 0x0004e20000000800 */
[----:B------:R-:W-:Y:S01]  /*1d50*/  @!P4 FMUL R26, R26, 0.5 ;  /* 0x3f0000001a1ac820 */ /* 0x000fe20000400000 */
[----:B------:R-:W-:Y:S01]  /*1d60*/  FMUL R29, R9, 1.4426950216293334961 ;  /* 0x3fb8aa3b091d7820 */ /* 0x000fe20000400000 */
[----:B------:R-:W-:Y:S01]  /*1d70*/  SHF.L.U32 R33, R10, 0x10, RZ ;  /* 0x000000100a217819 */ /* 0x000fe200000006ff */
[----:B-1----:R-:W-:Y:S01]  /*1d80*/  @!P6 FMUL R8, R8, R8 ;  /* 0x000000080808e220 */ /* 0x002fe20000400000 */
[----:B------:R-:W-:Y:S02]  /*1d90*/  PRMT R6, R12, 0x7632, R6 ;  /* 0x000076320c067816 */ /* 0x000fe40000000006 */
[----:B------:R-:W-:Y:S01]  /*1da0*/  FSETP.GEU.AND P6, PT, R29, -126, PT ;  /* 0xc2fc00001d00780b */ /* 0x000fe20003fce000 */
[----:B0-----:R-:W-:Y:S01]  /*1db0*/  @!P5 FMUL R5, R5, R5 ;  /* 0x000000050505d220 */ /* 0x001fe20000400000 */
[----:B------:R-:W-:Y:S01]  /*1dc0*/  FSETP.GEU.AND P5, PT, R30, -126, PT ;  /* 0xc2fc00001e00780b */ /* 0x000fe20003fae000 */
[----:B------:R-:W-:Y:S01]  /*1dd0*/  FADD R33, -R0, R33 ;  /* 0x0000002100217221 */ /* 0x000fe20000000100 */
[----:B------:R-:W0:Y:S01]  /*1de0*/  MUFU.EX2 R26, R26 ;  /* 0x0000001a001a7308 */ /* 0x000e220000000800 */
[----:B--2---:R-:W-:-:S02]  /*1df0*/  SHF.L.U32 R31, R6, 0x10, RZ ;  /* 0x00000010061f7819 */ /* 0x004fc400000006ff */
[----:B------:R-:W-:Y:S01]  /*1e00*/  FMUL R12, R33, 1.4426950216293334961 ;  /* 0x3fb8aa3b210c7820 */ /* 0x000fe20000400000 */
[----:B------:R-:W-:Y:S01]  /*1e10*/  FADD R9, RZ, R4 ;  /* 0x00000004ff097221 */ /* 0x000fe20000000000 */
[----:B---3--:R-:W-:Y:S01]  /*1e20*/  @!P3 FMUL R25, R25, R25 ;  /* 0x000000191919b220 */ /* 0x008fe20000400000 */
[----:B------:R-:W-:Y:S02]  /*1e30*/  FADD R32, -R0, R31 ;  /* 0x0000001f00207221 */ /* 0x000fe40000000100 */
[----:B------:R-:W-:Y:S01]  /*1e40*/  FSETP.GEU.AND P3, PT, R12, -126, PT ;  /* 0xc2fc00000c00780b */ /* 0x000fe20003f6e000 */
[----:B------:R-:W-:Y:S01]  /*1e50*/  FADD R9, R9, R28 ;  /* 0x0000001c09097221 */ /* 0x000fe20000000000 */
[----:B------:R-:W-:Y:S01]  /*1e60*/  @!P6 FMUL R29, R29, 0.5 ;  /* 0x3f0000001d1de820 */ /* 0x000fe20000400000 */
[----:B------:R-:W-:Y:S01]  /*1e70*/  @!P5 FMUL R30, R30, 0.5 ;  /* 0x3f0000001e1ed820 */ /* 0x000fe20000400000 */
[----:B------:R-:W-:-:S03]  /*1e80*/  FMUL R28, R32, 1.4426950216293334961 ;  /* 0x3fb8aa3b201c7820 */ /* 0x000fc60000400000 */
[----:B------:R-:W1:Y:S01]  /*1e90*/  MUFU.EX2 R4, R30 ;  /* 0x0000001e00047308 */ /* 0x000e620000000800 */
[----:B0-----:R-:W-:Y:S01]  /*1ea0*/  @!P4 FMUL R26, R26, R26 ;  /* 0x0000001a1a1ac220 */ /* 0x001fe20000400000 */
[----:B------:R-:W-:Y:S02]  /*1eb0*/  FSETP.GEU.AND P4, PT, R28, -126, PT ;  /* 0xc2fc00001c00780b */ /* 0x000fe40003f8e000 */
[----:B------:R-:W-:-:S04]  /*1ec0*/  SHF.L.U32 R31, R7, 0x10, RZ ;  /* 0x00000010071f7819 */ /* 0x000fc800000006ff */
[----:B------:R-:W0:Y:S01]  /*1ed0*/  MUFU.EX2 R29, R29 ;  /* 0x0000001d001d7308 */ /* 0x000e220000000800 */
[----:B------:R-:W-:Y:S01]  /*1ee0*/  SHF.L.U32 R35, R11, 0x10, RZ ;  /* 0x000000100b237819 */ /* 0x000fe200000006ff */
[----:B------:R-:W-:Y:S01]  /*1ef0*/  @!P3 FMUL R12, R12, 0.5 ;  /* 0x3f0000000c0cb820 */ /* 0x000fe20000400000 */
[----:B------:R-:W-:-:S03]  /*1f00*/  FADD R31, -R0, R31 ;  /* 0x0000001f001f7221 */ /* 0x000fc60000000100 */
[----:B------:R-:W-:Y:S01]  /*1f10*/  FADD R35, -R0, R35 ;  /* 0x0000002300237221 */ /* 0x000fe20000000100 */
[----:B------:R-:W-:Y:S01]  /*1f20*/  FMUL R33, R31, 1.4426950216293334961 ;  /* 0x3fb8aa3b1f217820 */ /* 0x000fe20000400000 */
[----:B------:R-:W2:Y:S01]  /*1f30*/  MUFU.EX2 R12, R12 ;  /* 0x0000000c000c7308 */ /* 0x000ea20000000800 */
[----:B------:R-:W-:Y:S01]  /*1f40*/  FADD R5, RZ, R5 ;  /* 0x00000005ff057221 */ /* 0x000fe20000000000 */
[----:B------:R-:W-:Y:S01]  /*1f50*/  FMUL R31, R35, 1.4426950216293334961 ;  /* 0x3fb8aa3b231f7820 */ /* 0x000fe20000400000 */
[----:B------:R-:W-:Y:S01]  /*1f60*/  @!P4 FMUL R28, R28, 0.5 ;  /* 0x3f0000001c1cc820 */ /* 0x000fe20000400000 */
[----:B-1----:R-:W-:Y:S01]  /*1f70*/  @!P5 FMUL R4, R4, R4 ;  /* 0x000000040404d220 */ /* 0x002fe20000400000 */
[----:B------:R-:W-:Y:S01]  /*1f80*/  SHF.L.U32 R37, R13, 0x10, RZ ;  /* 0x000000100d257819 */ /* 0x000fe200000006ff */
[----:B------:R-:W-:Y:S01]  /*1f90*/  FADD R5, R5, R8 ;  /* 0x0000000805057221 */ /* 0x000fe20000000000 */
[----:B------:R-:W-:Y:S01]  /*1fa0*/  FSETP.GEU.AND P5, PT, R33, -126, PT ;  /* 0xc2fc00002100780b */ /* 0x000fe20003fae000 */
[----:B0-----:R-:W-:Y:S01]  /*1fb0*/  @!P6 FMUL R29, R29, R29 ;  /* 0x0000001d1d1de220 */ /* 0x001fe20000400000 */
[----:B------:R-:W-:Y:S01]  /*1fc0*/  PRMT R13, R13, 0x7632, R13 ;  /* 0x000076320d0d7816 */ /* 0x000fe2000000000d */
[----:B------:R-:W0:Y:S01]  /*1fd0*/  MUFU.EX2 R8, R28 ;  /* 0x0000001c00087308 */ /* 0x000e220000000800 */
[----:B------:R-:W-:Y:S01]  /*1fe0*/  FSETP.GEU.AND P6, PT, R31, -126, PT ;  /* 0xc2fc00001f00780b */ /* 0x000fe20003fce000 */
[----:B------:R-:W-:Y:S01]  /*1ff0*/  FADD R37, -R0, R37 ;  /* 0x0000002500257221 */ /* 0x000fe20000000100 */
[----:B------:R-:W-:-:S03]  /*2000*/  SHF.L.U32 R13, R13, 0x10, RZ ;  /* 0x000000100d0d7819 */ /* 0x000fc600000006ff */
[----:B------:R-:W-:Y:S02]  /*2010*/  FMUL R30, R37, 1.4426950216293334961 ;  /* 0x3fb8aa3b251e7820 */ /* 0x000fe40000400000 */
[----:B------:R-:W-:Y:S01]  /*2020*/  FADD R32, -R0, R13 ;  /* 0x0000000d00207221 */ /* 0x000fe20000000100 */
[----:B--2---:R-:W-:Y:S01]  /*2030*/  @!P3 FMUL R12, R12, R12 ;  /* 0x0000000c0c0cb220 */ /* 0x004fe20000400000 */
[----:B------:R-:W-:Y:S01]  /*2040*/  @!P5 FMUL R33, R33, 0.5 ;  /* 0x3f0000002121d820 */ /* 0x000fe20000400000 */
[----:B------:R-:W-:Y:S01]  /*2050*/  FSETP.GEU.AND P3, PT, R30, -126, PT ;  /* 0xc2fc00001e00780b */ /* 0x000fe20003f6e000 */
[----:B------:R-:W-:Y:S02]  /*2060*/  FMUL R32, R32, 1.4426950216293334961 ;  /* 0x3fb8aa3b20207820 */ /* 0x000fe40000400000 */
[----:B------:R-:W-:Y:S01]  /*2070*/  @!P6 FMUL R31, R31, 0.5 ;  /* 0x3f0000001f1fe820 */ /* 0x000fe20000400000 */
[----:B------:R-:W1:Y:S01]  /*2080*/  MUFU.EX2 R13, R33 ;  /* 0x00000021000d7308 */ /* 0x000e620000000800 */
[----:B0-----:R-:W-:Y:S01]  /*2090*/  @!P4 FMUL R8, R8, R8 ;  /* 0x000000080808c220 */ /* 0x001fe20000400000 */
[----:B------:R-:W-:Y:S01]  /*20a0*/  FSETP.GEU.AND P4, PT, R32, -126, PT ;  /* 0xc2fc00002000780b */ /* 0x000fe20003f8e000 */
[----:B------:R-:W-:Y:S01]  /*20b0*/  FADD R29, RZ, R29 ;  /* 0x0000001dff1d7221 */ /* 0x000fe20000000000 */
[----:B------:R-:W-:-:S04]  /*20c0*/  PRMT R6, R6, 0x7632, R6 ;  /* 0x0000763206067816 */ /* 0x000fc80000000006 */
[----:B------:R-:W0:Y:S01]  /*20d0*/  MUFU.EX2 R31, R31 ;  /* 0x0000001f001f7308 */ /* 0x000e220000000800 */
[----:B------:R-:W-:Y:S01]  /*20e0*/  @!P3 FMUL R30, R30, 0.5 ;  /* 0x3f0000001e1eb820 */ /* 0x000fe20000400000 */
[----:B------:R-:W-:Y:S01]  /*20f0*/  FADD R12, R29, R12 ;  /* 0x0000000c1d0c7221 */ /* 0x000fe20000000000 */
[----:B-----5:R-:W-:Y:S02]  /*2100*/  SHF.L.U32 R29, R16, 0x10, RZ ;  /* 0x00000010101d7819 */ /* 0x020fe400000006ff */
[----:B------:R-:W-:Y:S02]  /*2110*/  SHF.L.U32 R35, R6, 0x10, RZ ;  /* 0x0000001006237819 */ /* 0x000fe400000006ff */
[----:B------:R-:W-:Y:S01]  /*2120*/  PRMT R10, R10, 0x7632, R10 ;  /* 0x000076320a0a7816 */ /* 0x000fe2000000000a */
[----:B------:R2:W3:Y:S01]  /*2130*/  MUFU.EX2 R6, R30 ;  /* 0x0000001e00067308 */ /* 0x0004e20000000800 */
[----:B------:R-:W-:Y:S01]  /*2140*/  @!P4 FMUL R32, R32, 0.5 ;  /* 0x3f0000002020c820 */ /* 0x000fe20000400000 */
[----:B------:R-:W-:Y:S01]  /*2150*/  FADD R29, -R0, R29 ;  /* 0x0000001d001d7221 */ /* 0x000fe20000000100 */
[----:B-1----:R-:W-:Y:S01]  /*2160*/  @!P5 FMUL R13, R13, R13 ;  /* 0x0000000d0d0dd220 */ /* 0x002fe20000400000 */
[----:B------:R-:W-:-:S02]  /*2170*/  SHF.L.U32 R33, R10, 0x10, RZ ;  /* 0x000000100a217819 */ /* 0x000fc400000006ff */
[----:B------:R-:W-:Y:S01]  /*2180*/  PRMT R16, R16, 0x7632, R16 ;  /* 0x0000763210107816 */ /* 0x000fe20000000010 */
[----:B------:R-:W-:Y:S01]  /*2190*/  FMUL R29, R29, 1.4426950216293334961 ;  /* 0x3fb8aa3b1d1d7820 */ /* 0x000fe20000400000 */
[----:B------:R-:W1:Y:S01]  /*21a0*/  MUFU.EX2 R10, R32 ;  /* 0x00000020000a7308 */ /* 0x000e620000000800 */
[----:B0-----:R-:W-:Y:S01]  /*21b0*/  @!P6 FMUL R31, R31, R31 ;  /* 0x0000001f1f1fe220 */ /* 0x001fe20000400000 */
[----:B------:R-:W-:Y:S01]  /*21c0*/  FADD R34, RZ, R13 ;  /* 0x0000000dff227221 */ /* 0x000fe20000000000 */
[----:B--2---:R-:W-:Y:S01]  /*21d0*/  FADD R30, -R0, R33 ;  /* 0x00000021001e7221 */ /* 0x004fe20000000100 */
[----:B------:R-:W-:Y:S01]  /*21e0*/  SHF.L.U32 R33, R16, 0x10, RZ ;  /* 0x0000001010217819 */ /* 0x000fe200000006ff */
[----:B------:R-:W-:Y:S01]  /*21f0*/  FADD R35, -R0, R35 ;  /* 0x0000002300237221 */ /* 0x000fe20000000100 */
[----:B------:R-:W-:Y:S01]  /*2200*/  FADD R13, R34, R31 ;  /* 0x0000001f220d7221 */ /* 0x000fe20000000000 */
[----:B------:R-:W-:Y:S01]  /*2210*/  FSETP.GEU.AND P5, PT, R29, -126, PT ;  /* 0xc2fc00001d00780b */ /* 0x000fe20003fae000 */
[----:B------:R-:W-:Y:S01]  /*2220*/  FMUL R31, R30, 1.4426950216293334961 ;  /* 0x3fb8aa3b1e1f7820 */ /* 0x000fe20000400000 */
[----:B------:R-:W-:Y:S01]  /*2230*/  FMUL R28, R35, 1.4426950216293334961 ;  /* 0x3fb8aa3b231c7820 */ /* 0x000fe20000400000 */
[----:B------:R-:W-:Y:S01]  /*2240*/  FADD R33, -R0, R33 ;  /* 0x0000002100217221 */ /* 0x000fe20000000100 */
[----:B---3--:R-:W-:-:S02]  /*2250*/  @!P3 FMUL R6, R6, R6 ;  /* 0x000000060606b220 */ /* 0x008fc40000400000 */
[----:B------:R-:W-:Y:S01]  /*2260*/  FSETP.GEU.AND P3, PT, R31, -126, PT ;  /* 0xc2fc00001f00780b */ /* 0x000fe20003f6e000 */
[----:B------:R-:W-:Y:S01]  /*2270*/  FMUL R30, R33, 1.4426950216293334961 ;  /* 0x3fb8aa3b211e7820 */ /* 0x000fe20000400000 */
[----:B------:R-:W-:Y:S01]  /*2280*/  FSETP.GEU.AND P6, PT, R28, -126, PT ;  /* 0xc2fc00001c00780b */ /* 0x000fe20003fce000 */
[----:B-1----:R-:W-:-:S03]  /*2290*/  @!P4 FMUL R10, R10, R10 ;  /* 0x0000000a0a0ac220 */ /* 0x002fc60000400000 */
[----:B------:R-:W-:Y:S01]  /*22a0*/  FSETP.GEU.AND P4, PT, R30, -126, PT ;  /* 0xc2fc00001e00780b */ /* 0x000fe20003f8e000 */
[----:B------:R-:W-:Y:S01]  /*22b0*/  @!P5 FMUL R29, R29, 0.5 ;  /* 0x3f0000001d1dd820 */ /* 0x000fe20000400000 */
[C---:B------:R-:W-:Y:S02]  /*22c0*/  SHF.L.U32 R35, R17.reuse, 0x10, RZ ;  /* 0x0000001011237819 */ /* 0x040fe400000006ff */
[----:B------:R-:W-:Y:S01]  /*22d0*/  PRMT R17, R17, 0x7632, R17 ;  /* 0x0000763211117816 */ /* 0x000fe20000000011 */
[----:B------:R0:W1:Y:S02]  /*22e0*/  MUFU.EX2 R16, R29 ;  /* 0x0000001d00107308 */ /* 0x0000640000000800 */
[----:B------:R-:W-:Y:S01]  /*22f0*/  @!P3 FMUL R31, R31, 0.5 ;  /* 0x3f0000001f1fb820 */ /* 0x000fe20000400000 */
[----:B------:R-:W-:Y:S01]  /*2300*/  SHF.L.U32 R17, R17, 0x10, RZ ;  /* 0x0000001011117819 */ /* 0x000fe200000006ff */
[----:B------:R-:W-:Y:S01]  /*2310*/  @!P6 FMUL R28, R28, 0.5 ;  /* 0x3f0000001c1ce820 */ /* 0x000fe20000400000 */
[----:B------:R-:W-:Y:S01]  /*2320*/  FADD R35, -R0, R35 ;  /* 0x0000002300237221 */ /* 0x000fe20000000100 */
[----:B------:R-:W-:-:S02]  /*2330*/  FADD R24, RZ, R24 ;  /* 0x00000018ff187221 */ /* 0x000fc40000000000 */
[----:B------:R-:W2:Y:S01]  /*2340*/  MUFU.EX2 R31, R31 ;  /* 0x0000001f001f7308 */ /* 0x000ea20000000800 */
[----:B------:R-:W-:Y:S01]  /*2350*/  @!P4 FMUL R30, R30, 0.5 ;  /* 0x3f0000001e1ec820 */ /* 0x000fe20000400000 */
[----:B------:R-:W-:Y:S01]  /*2360*/  FADD R17, -R0, R17 ;  /* 0x0000001100117221 */ /* 0x000fe20000000100 */
[----:B0-----:R-:W-:Y:S01]  /*2370*/  FMUL R29, R35, 1.4426950216293334961 ;  /* 0x3fb8aa3b231d7820 */ /* 0x001fe20000400000 */
[----:B------:R-:W-:Y:S01]  /*2380*/  FADD R33, RZ, R25 ;  /* 0x00000019ff217221 */ /* 0x000fe20000000000 */
[----:B------:R-:W-:Y:S01]  /*2390*/  FADD R27, R24, R27 ;  /* 0x0000001b181b7221 */ /* 0x000fe20000000000 */
[----:B------:R-:W-:Y:S02]  /*23a0*/  SHF.L.U32 R35, R14, 0x10, RZ ;  /* 0x000000100e237819 */ /* 0x000fe400000006ff */
[----:B------:R-:W0:Y:S01]  /*23b0*/  MUFU.EX2 R28, R28 ;  /* 0x0000001c001c7308 */ /* 0x000e220000000800 */
[----:B------:R-:W-:Y:S01]  /*23c0*/  FMUL R25, R17, 1.4426950216293334961 ;  /* 0x3fb8aa3b11197820 */ /* 0x000fe20000400000 */
[----:B------:R-:W-:Y:S01]  /*23d0*/  FADD R17, R33, R26 ;  /* 0x0000001a21117221 */ /* 0x000fe20000000000 */
[----:B------:R-:W-:Y:S01]  /*23e0*/  SHF.L.U32 R33, R18, 0x10, RZ ;  /* 0x0000001012217819 */ /* 0x000fe200000006ff */
[----:B------:R-:W-:-:S04]  /*23f0*/  FADD R35, -R0, R35 ;  /* 0x0000002300237221 */ /* 0x000fc80000000100 */
[----:B------:R-:W3:Y:S01]  /*2400*/  MUFU.EX2 R24, R30 ;  /* 0x0000001e00187308 */ /* 0x000ee20000000800 */
[----:B-1----:R-:W-:Y:S01]  /*2410*/  @!P5 FMUL R16, R16, R16 ;  /* 0x000000101010d220 */ /* 0x002fe20000400000 */
[----:B------:R-:W-:Y:S01]  /*2420*/  FSETP.GEU.AND P5, PT, R29, -126, PT ;  /* 0xc2fc00001d00780b */ /* 0x000fe20003fae000 */
[----:B------:R-:W-:Y:S01]  /*2430*/  FMUL R32, R35, 1.4426950216293334961 ;  /* 0x3fb8aa3b23207820 */ /* 0x000fe20000400000 */
[----:B------:R-:W-:Y:S01]  /*2440*/  FADD R33, -R0, R33 ;  /* 0x0000002100217221 */ /* 0x000fe20000000100 */
[----:B--2---:R-:W-:-:S03]  /*2450*/  @!P3 FMUL R31, R31, R31 ;  /* 0x0000001f1f1fb220 */ /* 0x004fc60000400000 */
[----:B------:R-:W-:Y:S01]  /*2460*/  FMUL R26, R33, 1.4426950216293334961 ;  /* 0x3fb8aa3b211a7820 */ /* 0x000fe20000400000 */
[----:B------:R-:W-:Y:S01]  /*2470*/  FSETP.GEU.AND P3, PT, R32, -126, PT ;  /* 0xc2fc00002000780b */ /* 0x000fe20003f6e000 */
[----:B0-----:R-:W-:Y:S01]  /*2480*/  @!P6 FMUL R28, R28, R28 ;  /* 0x0000001c1c1ce220 */ /* 0x001fe20000400000 */
[----:B------:R-:W-:Y:S02]  /*2490*/  FSETP.GEU.AND P6, PT, R25, -126, PT ;  /* 0xc2fc00001900780b */ /* 0x000fe40003fce000 */
[----:B------:R-:W-:Y:S01]  /*24a0*/  PRMT R18, R14, 0x7632, R18 ;  /* 0x000076320e127816 */ /* 0x000fe20000000012 */
[----:B---3--:R-:W-:Y:S01]  /*24b0*/  @!P4 FMUL R24, R24, R24 ;  /* 0x000000181818c220 */ /* 0x008fe20000400000 */
[----:B------:R-:W-:Y:S01]  /*24c0*/  FSETP.GEU.AND P4, PT, R26, -126, PT ;  /* 0xc2fc00001a00780b */ /* 0x000fe20003f8e000 */
[----:B------:R-:W-:Y:S01]  /*24d0*/  @!P5 FMUL R29, R29, 0.5 ;  /* 0x3f0000001d1dd820 */ /* 0x000fe20000400000 */
[----:B------:R-:W-:Y:S02]  /*24e0*/  PRMT R11, R7, 0x7632, R11 ;  /* 0x00007632070b7816 */ /* 0x000fe4000000000b */
[----:B------:R-:W-:Y:S01]  /*24f0*/  SHF.L.U32 R33, R18, 0x10, RZ ;  /* 0x0000001012217819 */ /* 0x000fe200000006ff */
[----:B------:R0:W-:Y:S02]  /*2500*/  MUFU.EX2 R7, R29 ;  /* 0x0000001d00077308 */ /* 0x0001e40000000800 */
[----:B------:R-:W-:Y:S01]  /*2510*/  @!P3 FMUL R32, R32, 0.5 ;  /* 0x3f0000002020b820 */ /* 0x000fe20000400000 */
[----:B------:R-:W-:Y:S01]  /*2520*/  FADD R14, RZ, R28 ;  /* 0x0000001cff0e7221 */ /* 0x000fe20000000000 */
[----:B------:R-:W-:Y:S01]  /*2530*/  @!P6 FMUL R25, R25, 0.5 ;  /* 0x3f0000001919e820 */ /* 0x000fe20000400000 */
[----:B------:R-:W-:Y:S01]  /*2540*/  FADD R33, -R0, R33 ;  /* 0x0000002100217221 */ /* 0x000fe20000000100 */
[----:B0-----:R-:W-:-:S02]  /*2550*/  SHF.L.U32 R29, R15, 0x10, RZ ;  /* 0x000000100f1d7819 */ /* 0x001fc400000006ff */
[----:B------:R-:W-:Y:S01]  /*2560*/  @!P4 FMUL R26, R26, 0.5 ;  /* 0x3f0000001a1ac820 */ /* 0x000fe20000400000 */
[----:B------:R-:W-:Y:S02]  /*2570*/  FADD R14, R14, R31 ;  /* 0x0000001f0e0e7221 */ /* 0x000fe40000000000 */
[----:B------:R-:W-:Y:S02]  /*2580*/  FADD R30, -R0, R29 ;  /* 0x0000001d001e7221 */ /* 0x000fe40000000100 */
[----:B------:R0:W1:Y:S01]  /*2590*/  MUFU.EX2 R29, R32 ;  /* 0x00000020001d7308 */ /* 0x0000620000000800 */
[----:B------:R-:W-:Y:S01]  /*25a0*/  FMUL R31, R33, 1.4426950216293334961 ;  /* 0x3fb8aa3b211f7820 */ /* 0x000fe20000400000 */
[C---:B------:R-:W-:Y:S02]  /*25b0*/  SHF.L.U32 R33, R11.reuse, 0x10, RZ ;  /* 0x000000100b217819 */ /* 0x040fe400000006ff */
[----:B------:R-:W-:-:S04]  /*25c0*/  PRMT R11, R11, 0x7632, R11 ;  /* 0x000076320b0b7816 */ /* 0x000fc8000000000b */
[----:B------:R-:W2:Y:S01]  /*25d0*/  MUFU.EX2 R25, R25 ;  /* 0x0000001900197308 */ /* 0x000ea20000000800 */
[----:B------:R-:W-:Y:S01]  /*25e0*/  FADD R33, -R0, R33 ;  /* 0x0000002100217221 */ /* 0x000fe20000000100 */
[----:B------:R-:W-:-:S06]  /*25f0*/  SHF.L.U32 R11, R11, 0x10, RZ ;  /* 0x000000100b0b7819 */ /* 0x000fcc00000006ff */
[----:B------:R-:W3:Y:S01]  /*2600*/  MUFU.EX2 R26, R26 ;  /* 0x0000001a001a7308 */ /* 0x000ee20000000800 */
[----:B------:R-:W-:Y:S01]  /*2610*/  FMUL R28, R33, 1.4426950216293334961 ;  /* 0x3fb8aa3b211c7820 */ /* 0x000fe20000400000 */
[----:B0-----:R-:W-:Y:S01]  /*2620*/  FADD R32, -R0, R11 ;  /* 0x0000000b00207221 */ /* 0x001fe20000000100 */
[----:B------:R-:W-:Y:S01]  /*2630*/  FMUL R30, R30, 1.4426950216293334961 ;  /* 0x3fb8aa3b1e1e7820 */ /* 0x000fe20000400000 */
[----:B-1----:R-:W-:Y:S01]  /*2640*/  @!P3 FMUL R29, R29, R29 ;  /* 0x0000001d1d1db220 */ /* 0x002fe20000400000 */
[----:B------:R-:W-:Y:S01]  /*2650*/  PRMT R34, R15, 0x7632, R34 ;  /* 0x000076320f227816 */ /* 0x000fe20000000022 */
[----:B------:R-:W-:Y:S01]  /*2660*/  @!P5 FMUL R7, R7, R7 ;  /* 0x000000070707d220 */ /* 0x000fe20000400000 */
[----:B------:R-:W-:Y:S01]  /*2670*/  FSETP.GEU.AND P3, PT, R28, -126, PT ;  /* 0xc2fc00001c00780b */ /* 0x000fe20003f6e000 */
[----:B------:R-:W-:Y:S01]  /*2680*/  FMUL R15, R32, 1.4426950216293334961 ;  /* 0x3fb8aa3b200f7820 */ /* 0x000fe20000400000 */
[----:B------:R-:W-:Y:S01]  /*2690*/  FSETP.GEU.AND P5, PT, R31, -126, PT ;  /* 0xc2fc00001f00780b */ /* 0x000fe20003fae000 */
[----:B--2---:R-:W-:Y:S01]  /*26a0*/  @!P6 FMUL R25, R25, R25 ;  /* 0x000000191919e220 */ /* 0x004fe20000400000 */
[----:B------:R-:W-:Y:S01]  /*26b0*/  FSETP.GEU.AND P6, PT, R30, -126, PT ;  /* 0xc2fc00001e00780b */ /* 0x000fe20003fce000 */
[----:B---3--:R-:W-:Y:S01]  /*26c0*/  @!P4 FMUL R26, R26, R26 ;  /* 0x0000001a1a1ac220 */ /* 0x008fe20000400000 */
[----:B------:R-:W-:-:S02]  /*26d0*/  FSETP.GEU.AND P4, PT, R15, -126, PT ;  /* 0xc2fc00000f00780b */ /* 0x000fc40003f8e000 */
[----:B------:R-:W-:-:S05]  /*26e0*/  SHF.L.U32 R33, R19, 0x10, RZ ;  /* 0x0000001013217819 */ /* 0x000fca00000006ff */
[----:B------:R-:W-:Y:S02]  /*26f0*/  @!P3 FMUL R28, R28, 0.5 ;  /* 0x3f0000001c1cb820 */ /* 0x000fe40000400000 */
[----:B------:R-:W-:Y:S01]  /*2700*/  @!P5 FMUL R31, R31, 0.5 ;  /* 0x3f0000001f1fd820 */ /* 0x000fe20000400000 */
[----:B------:R-:W-:Y:S01]  /*2710*/  PRMT R32, R18, 0x7632, R32 ;  /* 0x0000763212207816 */ /* 0x000fe20000000020 */
[----:B------:R-:W-:Y:S01]  /*2720*/  @!P6 FMUL R30, R30, 0.5 ;  /* 0x3f0000001e1ee820 */ /* 0x000fe20000400000 */
[----:B------:R-:W-:Y:S01]  /*2730*/  FADD R33, -R0, R33 ;  /* 0x0000002100217221 */ /* 0x000fe20000000100 */
[----:B------:R0:W-:Y:S01]  /*2740*/  MUFU.EX2 R11, R31 ;  /* 0x0000001f000b7308 */ /* 0x0001e20000000800 */
[----:B------:R-:W-:-:S07]  /*2750*/  @!P4 FMUL R15, R15, 0.5 ;  /* 0x3f0000000f0fc820 */ /* 0x000fce0000400000 */
[----:B------:R-:W1:Y:S01]  /*2760*/  MUFU.EX2 R28, R28 ;  /* 0x0000001c001c7308 */ /* 0x000e620000000800 */
[----:B0-----:R-:W-:Y:S01]  /*2770*/  PRMT R31, R19, 0x7632, R31 ;  /* 0x00007632131f7816 */ /* 0x001fe2000000001f */
[----:B------:R-:W-:Y:S01]  /*2780*/  FMUL R19, R33, 1.4426950216293334961 ;  /* 0x3fb8aa3b21137820 */ /* 0x000fe20000400000 */
[----:B------:R-:W-:Y:S02]  /*2790*/  SHF.L.U32 R33, R32, 0x10, RZ ;  /* 0x0000001020217819 */ /* 0x000fe400000006ff */
[----:B------:R-:W-:-:S03]  /*27a0*/  SHF.L.U32 R35, R34, 0x10, RZ ;  /* 0x0000001022237819 */ /* 0x000fc600000006ff */
[----:B------:R0:W2:Y:S01]  /*27b0*/  MUFU.EX2 R18, R30 ;  /* 0x0000001e00127308 */ /* 0x0000a20000000800 */
[C---:B------:R-:W-:Y:S01]  /*27c0*/  FADD R33, -R0.reuse, R33 ;  /* 0x0000002100217221 */ /* 0x040fe20000000100 */
[----:B------:R-:W-:Y:S01]  /*27d0*/  SHF.L.U32 R31, R31, 0x10, RZ ;  /* 0x000000101f1f7819 */ /* 0x000fe200000006ff */
[----:B------:R-:W-:-:S05]  /*27e0*/  FADD R35, -R0, R35 ;  /* 0x0000002300237221 */ /* 0x000fca0000000100 */
[----:B------:R-:W3:Y:S01]  /*27f0*/  MUFU.EX2 R15, R15 ;  /* 0x0000000f000f7308 */ /* 0x000ee20000000800 */
[----:B------:R-:W-:Y:S01]  /*2800*/  FMUL R32, R33, 1.4426950216293334961 ;  /* 0x3fb8aa3b21207820 */ /* 0x000fe20000400000 */
[----:B0-----:R-:W-:Y:S01]  /*2810*/  FMUL R30, R35, 1.4426950216293334961 ;  /* 0x3fb8aa3b231e7820 */ /* 0x001fe20000400000 */
[----:B------:R-:W-:Y:S01]  /*2820*/  FADD R31, -R0, R31 ;  /* 0x0000001f001f7221 */ /* 0x000fe20000000100 */
[----:B-1----:R-:W-:Y:S01]  /*2830*/  @!P3 FMUL R28, R28, R28 ;  /* 0x0000001c1c1cb220 */ /* 0x002fe20000400000 */
[----:B------:R-:W-:Y:S01]  /*2840*/  @!P5 FMUL R11, R11, R11 ;  /* 0x0000000b0b0bd220 */ /* 0x000fe20000400000 */
[----:B------:R-:W-:Y:S01]  /*2850*/  FSETP.GEU.AND P3, PT, R32, -126, PT ;  /* 0xc2fc00002000780b */ /* 0x000fe20003f6e000 */
[----:B------:R-:W-:Y:S01]  /*2860*/  FMUL R31, R31, 1.4426950216293334961 ;  /* 0x3fb8aa3b1f1f7820 */ /* 0x000fe20000400000 */
[----:B--2---:R-:W-:Y:S01]  /*2870*/  @!P6 FMUL R18, R18, R18 ;  /* 0x000000121212e220 */ /* 0x004fe20000400000 */
[----:B------:R-:W-:Y:S02]  /*2880*/  FSETP.GEU.AND P5, PT, R19, -126, PT ;  /* 0xc2fc00001300780b */ /* 0x000fe40003fae000 */
[----:B------:R-:W-:Y:S01]  /*2890*/  FSETP.GEU.AND P6, PT, R30, -126, PT ;  /* 0xc2fc00001e00780b */ /* 0x000fe20003fce000 */
[----:B---3--:R-:W-:Y:S01]  /*28a0*/  @!P4 FMUL R15, R15, R15 ;  /* 0x0000000f0f0fc220 */ /* 0x008fe20000400000 */
[----:B------:R-:W-:-:S06]  /*28b0*/  FSETP.GEU.AND P4, PT, R31, -126, PT ;  /* 0xc2fc00001f00780b */ /* 0x000fcc0003f8e000 */
[----:B------:R-:W-:Y:S01]  /*28c0*/  @!P3 FMUL R32, R32, 0.5 ;  /* 0x3f0000002020b820 */ /* 0x000fe20000400000 */
[----:B------:R-:W-:Y:S02]  /*28d0*/  FADD R9, R9, R4 ;  /* 0x0000000409097221 */ /* 0x000fe40000000000 */
[----:B------:R-:W-:Y:S02]  /*28e0*/  @!P5 FMUL R19, R19, 0.5 ;  /* 0x3f0000001313d820 */ /* 0x000fe40000400000 */
[----:B------:R-:W-:Y:S01]  /*28f0*/  @!P6 FMUL R30, R30, 0.5 ;  /* 0x3f0000001e1ee820 */ /* 0x000fe20000400000 */
[----:B------:R-:W0:Y:S01]  /*2900*/  MUFU.EX2 R4, R32 ;  /* 0x0000002000047308 */ /* 0x000e220000000800 */
[----:B------:R-:W-:Y:S01]  /*2910*/  FADD R27, R27, R8 ;  /* 0x000000081b1b7221 */ /* 0x000fe20000000000 */
[----:B------:R-:W-:Y:S01]  /*2920*/  FADD R6, R5, R6 ;  /* 0x0000000605067221 */ /* 0x000fe20000000000 */
[----:B------:R-:W-:Y:S01]  /*2930*/  FADD R16, R16, R9 ;  /* 0x0000000910107221 */ /* 0x000fe20000000000 */
[----:B------:R-:W-:Y:S01]  /*2940*/  @!P4 FMUL R31, R31, 0.5 ;  /* 0x3f0000001f1fc820 */ /* 0x000fe20000400000 */
[----:B------:R-:W-:-:S03]  /*2950*/  FADD R5, R24, R27 ;  /* 0x0000001b18057221 */ /* 0x000fc60000000000 */
[----:B------:R-:W-:Y:S01]  /*2960*/  MUFU.EX2 R19, R19 ;  /* 0x0000001300137308 */ /* 0x000fe20000000800 */
[----:B------:R-:W-:Y:S01]  /*2970*/  FADD R10, R17, R10 ;  /* 0x0000000a110a7221 */ /* 0x000fe20000000000 */
[----:B------:R-:W-:Y:S01]  /*2980*/  FADD R7, R7, R6 ;  /* 0x0000000607077221 */ /* 0x000fe20000000000 */
[----:B------:R-:W-:-:S05]  /*2990*/  FADD R16, R16, R5 ;  /* 0x0000000510107221 */ /* 0x000fca0000000000 */
[----:B------:R-:W1:Y:S01]  /*29a0*/  MUFU.EX2 R30, R30 ;  /* 0x0000001e001e7308 */ /* 0x000e620000000800 */
[----:B------:R-:W-:Y:S01]  /*29b0*/  FADD R29, R12, R29 ;  /* 0x0000001d0c1d7221 */ /* 0x000fe20000000000 */
[----:B------:R-:W-:Y:S01]  /*29c0*/  FADD R25, R25, R10 ;  /* 0x0000000a19197221 */ /* 0x000fe20000000000 */
[----:B------:R-:W-:-:S05]  /*29d0*/  FADD R16, R7, R16 ;  /* 0x0000001007107221 */ /* 0x000fca0000000000 */
[----:B------:R-:W2:Y:S01]  /*29e0*/  MUFU.EX2 R31, R31 ;  /* 0x0000001f001f7308 */ /* 0x000ea20000000800 */
[----:B------:R-:W-:Y:S01]  /*29f0*/  FADD R28, RZ, R28 ;  /* 0x0000001cff1c7221 */ /* 0x000fe20000000000 */
[----:B------:R-:W-:Y:S01]  /*2a00*/  FADD R11, R14, R11 ;  /* 0x0000000b0e0b7221 */ /* 0x000fe20000000000 */
[----:B------:R-:W-:Y:S01]  /*2a10*/  FADD R26, R26, R29 ;  /* 0x0000001d1a1a7221 */ /* 0x000fe20000000000 */
[----:B0-----:R-:W-:Y:S01]  /*2a20*/  @!P3 FMUL R4, R4, R4 ;  /* 0x000000040404b220 */ /* 0x001fe20000400000 */
[----:B------:R-:W-:Y:S01]  /*2a30*/  FADD R25, R25, R16 ;  /* 0x0000001019197221 */ /* 0x000fe20000000000 */
[----:B------:R-:W-:Y:S01]  /*2a40*/  FADD R15, R28, R15 ;  /* 0x0000000f1c0f7221 */ /* 0x000fe20000000000 */
[----:B------:R-:W-:Y:S01]  /*2a50*/  FADD R18, R13, R18 ;  /* 0x000000120d127221 */ /* 0x000fe20000000000 */
[----:B-1----:R-:W-:Y:S01]  /*2a60*/  @!P6 FMUL R30, R30, R30 ;  /* 0x0000001e1e1ee220 */ /* 0x002fe20000400000 */
[----:B------:R-:W-:Y:S01]  /*2a70*/  @!P5 FMUL R19, R19, R19 ;  /* 0x000000131313d220 */ /* 0x000fe20000400000 */
[----:B------:R-:W-:Y:S01]  /*2a80*/  FADD R4, R4, R11 ;  /* 0x0000000b04047221 */ /* 0x000fe20000000000 */
[----:B------:R-:W-:Y:S01]  /*2a90*/  FADD R25, R26, R25 ;  /* 0x000000191a197221 */ /* 0x000fe20000000000 */
[----:B------:R-:W-:Y:S01]  /*2aa0*/  FADD R30, R15, R30 ;  /* 0x0000001e0f1e7221 */ /* 0x000fe20000000000 */
[----:B------:R-:W-:-:S02]  /*2ab0*/  FADD R19, R19, R18 ;  /* 0x0000001213137221 */ /* 0x000fc40000000000 */
[----:B------:R-:W-:Y:S01]  /*2ac0*/  FADD R4, R4, R25 ;  /* 0x0000001904047221 */ /* 0x000fe20000000000 */
[----:B--2---:R-:W-:-:S03]  /*2ad0*/  @!P4 FMUL R31, R31, R31 ;  /* 0x0000001f1f1fc220 */ /* 0x004fc60000400000 */
[----:B------:R-:W-:Y:S01]  /*2ae0*/  FADD R4, R19, R4 ;  /* 0x0000000413047221 */ /* 0x000fe20000000000 */
[----:B------:R-:W-:-:S04]  /*2af0*/  FADD R31, R31, R30 ;  /* 0x0000001e1f1f7221 */ /* 0x000fc80000000000 */
[----:B------:R-:W-:-:S05]  /*2b00*/  FADD R4, R31, R4 ;  /* 0x000000041f047221 */ /* 0x000fca0000000000 */
[----:B------:R-:W0:Y:S02]  /*2b10*/  SHFL.BFLY PT, R5, R4, 0x10, 0x1f ;  /* 0x0e001f0004057f89 */ /* 0x000e2400000e0000 */
[----:B0-----:R-:W-:-:S05]  /*2b20*/  FADD R5, R4, R5 ;  /* 0x0000000504057221 */ /* 0x001fca0000000000 */
        /* <DEDUP_REMOVED lines=8> */
[----:B------:R-:W-:Y:S04]  /*2bb0*/  @!P2 STS [R23], R10 ;  /* 0x0000000a1700a388 */ /* 0x000fe80000000800 */
[----:B------:R-:W-:Y:S06]  /*2bc0*/  BAR.SYNC 0x0 ;  /* 0x0000000000007b1d */ /* 0x000fec0000000000 */
[----:B------:R-:W0:Y:S04]  /*2bd0*/  @!P1 LDS R22, [R20.X4] ;  /* 0x0000000014169984 */ /* 0x000e280000004800 */
[----:B0-----:R-:W0:Y:S02]  /*2be0*/  SHFL.BFLY PT, R5, R22, 0x4, 0x1f ;  /* 0x0c801f0016057f89 */ /* 0x001e2400000e0000 */
[----:B0-----:R-:W-:-:S05]  /*2bf0*/  FADD R5, R22, R5 ;  /* 0x0000000516057221 */ /* 0x001fca0000000000 */
[----:B------:R-:W0:Y:S02]  /*2c00*/  SHFL.BFLY PT, R4, R5, 0x2, 0x1f ;  /* 0x0c401f0005047f89 */ /* 0x000e2400000e0000 */
[----:B0-----:R-:W-:-:S05]  /*2c10*/  FADD R4, R5, R4 ;  /* 0x0000000405047221 */ /* 0x001fca0000000000 */
[----:B------:R-:W0:Y:S02]  /*2c20*/  SHFL.BFLY PT, R7, R4, 0x1, 0x1f ;  /* 0x0c201f0004077f89 */ /* 0x000e2400000e0000 */
[----:B0-----:R-:W-:-:S05]  /*2c30*/  FADD R7, R4, R7 ;  /* 0x0000000704077221 */ /* 0x001fca0000000000 */
[----:B------:R-:W-:Y:S04]  /*2c40*/  @P0 STS [R20.X4], R7 ;  /* 0x0000000714000388 */ /* 0x000fe80000004800 */
[----:B------:R-:W-:Y:S06]  /*2c50*/  BAR.SYNC 0x0 ;  /* 0x0000000000007b1d */ /* 0x000fec0000000000 */
[----:B------:R-:W0:Y:S01]  /*2c60*/  LDS R23, [RZ] ;  /* 0x00000000ff177984 */ /* 0x000e220000000800 */
[----:B------:R-:W-:-:S02]  /*2c70*/  LOP3.LUT R28, R20, 0xff, RZ, 0xc0, !PT ;  /* 0x000000ff141c7812 */ /* 0x000fc400078ec0ff */
[----:B------:R-:W-:Y:S02]  /*2c80*/  MOV R29, RZ ;  /* 0x000000ff001d7202 */ /* 0x000fe40000000f00 */
[----:B------:R-:W-:Y:S02]  /*2c90*/  LEA R22, R3, R28, 0xb ;  /* 0x0000001c03167211 */ /* 0x000fe400078e58ff */
[----:B------:R-:W-:-:S02]  /*2ca0*/  SHF.L.U32 R3, R28, 0x5, RZ ;  /* 0x000000051c037819 */ /* 0x000fc400000006ff */
.L_x_26:
[----:B0-----:R-:W-:-:S05]  /*2cb0*/  IADD3 R12, R2, R29, RZ ;  /* 0x0000001d020c7210 */ /* 0x001fca0007ffe0ff */
[----:B------:R-:W-:-:S06]  /*2cc0*/  IMAD.WIDE R4, R12, R21, c[0x0][0x168] ;  /* 0x00005a000c047625 */ /* 0x000fcc00078e0215 */
[----:B------:R-:W2:Y:S01]  /*2cd0*/  LDG.E.EF.128 R4, [R4.64] ;  /* 0x0000000404047981 */ /* 0x000ea2000c0e1d00 */
[----:B0-----:R-:W-:Y:S01]  /*2ce0*/  FMUL R18, R23, 0.25 ;  /* 0x3e80000017127820 */ /* 0x001fe20000400000 */
[----:B------:R-:W-:Y:S01]  /*2cf0*/  IMAD.WIDE R30, R12, R21, c[0x0][0x170] ;  /* 0x00005c000c1e7625 */ /* 0x000fe200078e0215 */
[----:B------:R-:W-:Y:S02]  /*2d00*/  LEA R32, R22, R29, 0x2 ;  /* 0x0000001d16207211 */ /* 0x000fe400078e10ff */
[----:B------:R-:W-:Y:S02]  /*2d10*/  MOV R35, 0x4 ;  /* 0x0000000400237802 */ /* 0x000fe40000000f00 */
[C---:B------:R-:W-:Y:S02]  /*2d20*/  IADD3 R20, R32.reuse, 0x400, RZ ;  /* 0x0000040020147810 */ /* 0x040fe40007ffe0ff */
[----:B------:R-:W-:Y:S01]  /*2d30*/  IADD3 R29, R29, 0x800, RZ ;  /* 0x000008001d1d7810 */ /* 0x000fe20007ffe0ff */
[----:B------:R-:W-:Y:S01]  /*2d40*/  IMAD.WIDE R32, R32, R35, c[0x0][0x178] ;  /* 0x00005e0020207625 */ /* 0x000fe200078e0223 */
[----:B--2---:R-:W-:-:S05]  /*2d50*/  SHF.L.U32 R9, R4, 0x10, RZ ;  /* 0x0000001004097819 */ /* 0x004fca00000006ff */
[----:B------:R-:W-:Y:S01]  /*2d60*/  FADD R8, -R0, R9 ;  /* 0x0000000900087221 */ /* 0x000fe20000000100 */
[----:B------:R-:W-:Y:S02]  /*2d70*/  SHF.L.U32 R9, R5, 0x10, RZ ;  /* 0x0000001005097819 */ /* 0x000fe400000006ff */
[----:B------:R-:W-:Y:S01]  /*2d80*/  PRMT R5, R4, 0x7632, R5 ;  /* 0x0000763204057816 */ /* 0x000fe20000000005 */
[----:B------:R-:W-:Y:S02]  /*2d90*/  FMUL R10, R8, 1.4426950216293334961 ;  /* 0x3fb8aa3b080a7820 */ /* 0x000fe40000400000 */
[----:B------:R-:W-:Y:S01]  /*2da0*/  FADD R8, -R0, R9 ;  /* 0x0000000900087221 */ /* 0x000fe20000000100 */
[----:B------:R-:W-:Y:S02]  /*2db0*/  SHF.L.U32 R9, R6, 0x10, RZ ;  /* 0x0000001006097819 */ /* 0x000fe400000006ff */
[----:B------:R-:W-:Y:S01]  /*2dc0*/  FSETP.GEU.AND P5, PT, R10, -126, PT ;  /* 0xc2fc00000a00780b */ /* 0x000fe20003fae000 */
[----:B------:R-:W-:Y:S01]  /*2dd0*/  FMUL R13, R8, 1.4426950216293334961 ;  /* 0x3fb8aa3b080d7820 */ /* 0x000fe20000400000 */
[----:B------:R-:W-:Y:S01]  /*2de0*/  PRMT R6, R5, 0x7632, R6 ;  /* 0x0000763205067816 */ /* 0x000fe20000000006 */
[----:B------:R-:W-:Y:S01]  /*2df0*/  FADD R8, -R0, R9 ;  /* 0x0000000900087221 */ /* 0x000fe20000000100 */
[----:B------:R-:W-:-:S02]  /*2e00*/  SHF.L.U32 R9, R7, 0x10, RZ ;  /* 0x0000001007097819 */ /* 0x000fc400000006ff */
[----:B------:R-:W-:Y:S01]  /*2e10*/  FSETP.GEU.AND P6, PT, R13, -126, PT ;  /* 0xc2fc00000d00780b */ /* 0x000fe20003fce000 */
[----:B------:R-:W-:Y:S01]  /*2e20*/  FMUL R14, R8, 1.4426950216293334961 ;  /* 0x3fb8aa3b080e7820 */ /* 0x000fe20000400000 */
[----:B------:R-:W-:Y:S01]  /*2e30*/  PRMT R7, R7, 0x7632, R7 ;  /* 0x0000763207077816 */ /* 0x000fe20000000007 */
[----:B------:R-:W-:Y:S01]  /*2e40*/  FADD R8, -R0, R9 ;  /* 0x0000000900087221 */ /* 0x000fe20000000100 */
[----:B------:R-:W-:Y:S02]  /*2e50*/  SHF.L.U32 R9, R5, 0x10, RZ ;  /* 0x0000001005097819 */ /* 0x000fe400000006ff */
[----:B------:R-:W-:Y:S01]  /*2e60*/  FSETP.GEU.AND P0, PT, R14, -126, PT ;  /* 0xc2fc00000e00780b */ /* 0x000fe20003f0e000 */
[----:B------:R-:W-:Y:S01]  /*2e70*/  @!P5 FMUL R10, R10, 0.5 ;  /* 0x3f0000000a0ad820 */ /* 0x000fe20000400000 */
[----:B------:R-:W-:Y:S01]  /*2e80*/  PRMT R5, R6, 0x7632, R5 ;  /* 0x0000763206057816 */ /* 0x000fe20000000005 */
[----:B------:R-:W-:Y:S01]  /*2e90*/  FADD R9, -R0, R9 ;  /* 0x0000000900097221 */ /* 0x000fe20000000100 */
[----:B------:R-:W-:Y:S01]  /*2ea0*/  SHF.L.U32 R11, R6, 0x10, RZ ;  /* 0x00000010060b7819 */ /* 0x000fe200000006ff */
[----:B------:R0:W1:Y:S01]  /*2eb0*/  MUFU.EX2 R4, R10 ;  /* 0x0000000a00047308 */ /* 0x0000620000000800 */
[----:B------:R-:W-:Y:S01]  /*2ec0*/  SHF.L.U32 R5, R5, 0x10, RZ ;  /* 0x0000001005057819 */ /* 0x000fe200000006ff */
[----:B------:R-:W-:Y:S01]  /*2ed0*/  @!P6 FMUL R13, R13, 0.5 ;  /* 0x3f0000000d0de820 */ /* 0x000fe20000400000 */
[----:B------:R-:W-:Y:S01]  /*2ee0*/  SHF.L.U32 R7, R7, 0x10, RZ ;  /* 0x0000001007077819 */ /* 0x000fe200000006ff */
[----:B------:R-:W-:Y:S01]  /*2ef0*/  FADD R11, -R0, R11 ;  /* 0x0000000b000b7221 */ /* 0x000fe20000000100 */
[----:B------:R-:W-:Y:S01]  /*2f00*/  FMUL R15, R8, 1.4426950216293334961 ;  /* 0x3fb8aa3b080f7820 */ /* 0x000fe20000400000 */
[C---:B------:R-:W-:Y:S01]  /*2f10*/  FADD R5, -R0.reuse, R5 ;  /* 0x0000000500057221 */ /* 0x040fe20000000100 */
[----:B------:R-:W-:Y:S01]  /*2f20*/  FMUL R9, R9, 1.4426950216293334961 ;  /* 0x3fb8aa3b09097820 */ /* 0x000fe20000400000 */
[----:B------:R-:W-:Y:S01]  /*2f30*/  FADD R7, -R0, R7 ;  /* 0x0000000700077221 */ /* 0x000fe20000000100 */
[----:B------:R-:W2:Y:S01]  /*2f40*/  MUFU.EX2 R6, R13 ;  /* 0x0000000d00067308 */ /* 0x000ea20000000800 */
[----:B------:R-:W-:Y:S01]  /*2f50*/  @!P0 FMUL R14, R14, 0.5 ;  /* 0x3f0000000e0e8820 */ /* 0x000fe20000400000 */
[----:B------:R-:W-:Y:S01]  /*2f60*/  FMUL R11, R11, 1.4426950216293334961 ;  /* 0x3fb8aa3b0b0b7820 */ /* 0x000fe20000400000 */
[----:B0-----:R-:W-:Y:S01]  /*2f70*/  FMUL R10, R5, 1.4426950216293334961 ;  /* 0x3fb8aa3b050a7820 */ /* 0x001fe20000400000 */
[----:B------:R-:W-:Y:S01]  /*2f80*/  FMUL R16, R7, 1.4426950216293334961 ;  /* 0x3fb8aa3b07107820 */ /* 0x000fe20000400000 */
[----:B------:R-:W-:-:S02]  /*2f90*/  FSETP.GEU.AND P1, PT, R15, -126, PT ;  /* 0xc2fc00000f00780b */ /* 0x000fc40003f2e000 */
[----:B------:R-:W-:Y:S01]  /*2fa0*/  FSETP.GEU.AND P2, PT, R9, -126, PT ;  /* 0xc2fc00000900780b */ /* 0x000fe20003f4e000 */
[----:B------:R-:W0:Y:S01]  /*2fb0*/  MUFU.EX2 R8, R14 ;  /* 0x0000000e00087308 */ /* 0x000e220000000800 */
[----:B------:R-:W-:Y:S01]  /*2fc0*/  FSETP.GEU.AND P3, PT, R11, -126, PT ;  /* 0xc2fc00000b00780b */ /* 0x000fe20003f6e000 */
[----:B-1----:R-:W-:Y:S01]  /*2fd0*/  @!P5 FMUL R4, R4, R4 ;  /* 0x000000040404d220 */ /* 0x002fe20000400000 */
[----:B------:R-:W-:Y:S02]  /*2fe0*/  FSETP.GEU.AND P4, PT, R10, -126, PT ;  /* 0xc2fc00000a00780b */ /* 0x000fe40003f8e000 */
[----:B------:R-:W-:Y:S01]  /*2ff0*/  FSETP.GEU.AND P5, PT, R16, -126, PT ;  /* 0xc2fc00001000780b */ /* 0x000fe20003fae000 */
[----:B--2---:R-:W-:Y:S01]  /*3000*/  @!P6 FMUL R6, R6, R6 ;  /* 0x000000060606e220 */ /* 0x004fe20000400000 */
[----:B------:R-:W-:-:S03]  /*3010*/  FSETP.GEU.AND P6, PT, |R23|, 1.175494350822287508e-38, PT ;  /* 0x008000001700780b */ /* 0x000fc60003fce200 */
[----:B------:R-:W-:Y:S02]  /*3020*/  @!P1 FMUL R15, R15, 0.5 ;  /* 0x3f0000000f0f9820 */ /* 0x000fe40000400000 */
[----:B------:R-:W-:Y:S02]  /*3030*/  @!P2 FMUL R9, R9, 0.5 ;  /* 0x3f0000000909a820 */ /* 0x000fe40000400000 */
[----:B------:R-:W-:Y:S02]  /*3040*/  @!P3 FMUL R11, R11, 0.5 ;  /* 0x3f0000000b0bb820 */ /* 0x000fe40000400000 */
[----:B------:R-:W-:Y:S01]  /*3050*/  @!P4 FMUL R10, R10, 0.5 ;  /* 0x3f0000000a0ac820 */ /* 0x000fe20000400000 */
[----:B0-----:R-:W-:Y:S01]  /*3060*/  @!P0 FMUL R8, R8, R8 ;  /* 0x0000000808088220 */ /* 0x001fe20000400000 */
[----:B------:R-:W-:Y:S01]  /*3070*/  @!P5 FMUL R16, R16, 0.5 ;  /* 0x3f0000001010d820 */ /* 0x000fe20000400000 */
[----:B------:R-:W-:Y:S01]  /*3080*/  FSETP.GT.AND P0, PT, |R23|, 8.50705917302346158658e+37, PT ;  /* 0x7e8000001700780b */ /* 0x000fe20003f04200 */
[----:B------:R-:W0:Y:S03]  /*3090*/  MUFU.EX2 R15, R15 ;  /* 0x0000000f000f7308 */ /* 0x000e260000000800 */
[----:B------:R-:W-:-:S05]  /*30a0*/  FSEL R18, R18, R23, P0 ;  /* 0x0000001712127208 */ /* 0x000fca0000000000 */
[----:B------:R-:W1:Y:S01]  /*30b0*/  MUFU.EX2 R5, R9 ;  /* 0x0000000900057308 */ /* 0x000e620000000800 */
[----:B------:R-:W-:-:S03]  /*30c0*/  @!P6 FMUL R18, R18, 16777216 ;  /* 0x4b8000001212e820 */ /* 0x000fc60000400000 */
[----:B------:R-:W-:Y:S01]  /*30d0*/  @P0 FMUL R4, R4, 0.25 ;  /* 0x3e80000004040820 */ /* 0x000fe20000400000 */
[----:B------:R-:W-:Y:S01]  /*30e0*/  @P0 FMUL R6, R6, 0.25 ;  /* 0x3e80000006060820 */ /* 0x000fe20000400000 */
[----:B------:R-:W-:Y:S02]  /*30f0*/  @P0 FMUL R8, R8, 0.25 ;  /* 0x3e80000008080820 */ /* 0x000fe40000400000 */
[----:B------:R-:W2:Y:S01]  /*3100*/  MUFU.EX2 R7, R11 ;  /* 0x0000000b00077308 */ /* 0x000ea20000000800 */
[----:B0-----:R-:W-:Y:S01]  /*3110*/  @!P1 FMUL R15, R15, R15 ;  /* 0x0000000f0f0f9220 */ /* 0x001fe20000400000 */
[----:B------:R-:W-:Y:S01]  /*3120*/  @!P6 FMUL R4, R4, 16777216 ;  /* 0x4b8000000404e820 */ /* 0x000fe20000400000 */
[----:B------:R-:W-:Y:S01]  /*3130*/  @!P6 FMUL R6, R6, 16777216 ;  /* 0x4b8000000606e820 */ /* 0x000fe20000400000 */
[----:B------:R-:W-:Y:S01]  /*3140*/  @!P6 FMUL R8, R8, 16777216 ;  /* 0x4b8000000808e820 */ /* 0x000fe20000400000 */
[----:B------:R-:W-:-:S03]  /*3150*/  @P0 FMUL R15, R15, 0.25 ;  /* 0x3e8000000f0f0820 */ /* 0x000fc60000400000 */
[----:B------:R-:W0:Y:S01]  /*3160*/  MUFU.EX2 R13, R10 ;  /* 0x0000000a000d7308 */ /* 0x000e220000000800 */
[----:B-1----:R-:W-:Y:S01]  /*3170*/  @!P2 FMUL R5, R5, R5 ;  /* 0x000000050505a220 */ /* 0x002fe20000400000 */
[----:B------:R-:W-:-:S03]  /*3180*/  @!P6 FMUL R15, R15, 16777216 ;  /* 0x4b8000000f0fe820 */ /* 0x000fc60000400000 */
[----:B------:R-:W-:-:S03]  /*3190*/  @P0 FMUL R5, R5, 0.25 ;  /* 0x3e80000005050820 */ /* 0x000fc60000400000 */
[----:B------:R-:W1:Y:S01]  /*31a0*/  MUFU.EX2 R14, R16 ;  /* 0x00000010000e7308 */ /* 0x000e620000000800 */
[----:B--2---:R-:W-:Y:S01]  /*31b0*/  @!P3 FMUL R7, R7, R7 ;  /* 0x000000070707b220 */ /* 0x004fe20000400000 */
[----:B------:R-:W-:-:S03]  /*31c0*/  @!P6 FMUL R5, R5, 16777216 ;  /* 0x4b8000000505e820 */ /* 0x000fc60000400000 */
[----:B------:R-:W-:-:S03]  /*31d0*/  @P0 FMUL R7, R7, 0.25 ;  /* 0x3e80000007070820 */ /* 0x000fc60000400000 */
[----:B------:R-:W2:Y:S01]  /*31e0*/  MUFU.RCP R11, R18 ;  /* 0x00000012000b7308 */ /* 0x000ea20000001000 */
[----:B0-----:R-:W-:Y:S01]  /*31f0*/  @!P4 FMUL R13, R13, R13 ;  /* 0x0000000d0d0dc220 */ /* 0x001fe20000400000 */
[----:B------:R-:W-:-:S03]  /*3200*/  @!P6 FMUL R7, R7, 16777216 ;  /* 0x4b8000000707e820 */ /* 0x000fc60000400000 */
[----:B------:R-:W-:Y:S01]  /*3210*/  @P0 FMUL R13, R13, 0.25 ;  /* 0x3e8000000d0d0820 */ /* 0x000fe20000400000 */
[----:B-1----:R-:W-:-:S03]  /*3220*/  @!P5 FMUL R14, R14, R14 ;  /* 0x0000000e0e0ed220 */ /* 0x002fc60000400000 */
[----:B------:R-:W-:Y:S01]  /*3230*/  @!P6 FMUL R13, R13, 16777216 ;  /* 0x4b8000000d0de820 */ /* 0x000fe20000400000 */
[----:B------:R-:W-:Y:S01]  /*3240*/  @P0 FMUL R14, R14, 0.25 ;  /* 0x3e8000000e0e0820 */ /* 0x000fe20000400000 */
[----:B------:R-:W-:-:S03]  /*3250*/  ISETP.GE.U32.AND P0, PT, R29, 0x2000, PT ;  /* 0x000020001d00780c */ /* 0x000fc60003f06070 */
[----:B------:R-:W-:Y:S01]  /*3260*/  @!P6 FMUL R14, R14, 16777216 ;  /* 0x4b8000000e0ee820 */ /* 0x000fe20000400000 */
[C---:B--2---:R-:W-:Y:S01]  /*3270*/  FMUL R4, R11.reuse, R4 ;  /* 0x000000040b047220 */ /* 0x044fe20000400000 */
[C---:B------:R-:W-:Y:S01]  /*3280*/  FMUL R6, R11.reuse, R6 ;  /* 0x000000060b067220 */ /* 0x040fe20000400000 */
[C---:B------:R-:W-:Y:S01]  /*3290*/  FMUL R8, R11.reuse, R8 ;  /* 0x000000080b087220 */ /* 0x040fe20000400000 */
[C---:B------:R-:W-:Y:S01]  /*32a0*/  FMUL R10, R11.reuse, R15 ;  /* 0x0000000f0b0a7220 */ /* 0x040fe20000400000 */
[C---:B------:R-:W-:Y:S01]  /*32b0*/  FMUL R5, R11.reuse, R5 ;  /* 0x000000050b057220 */ /* 0x040fe20000400000 */
[C---:B------:R-:W-:Y:S01]  /*32c0*/  FMUL R7, R11.reuse, R7 ;  /* 0x000000070b077220 */ /* 0x040fe20000400000 */
[C---:B------:R-:W-:Y:S01]  /*32d0*/  FMUL R9, R11.reuse, R13 ;  /* 0x0000000d0b097220 */ /* 0x040fe20000400000 */
[----:B------:R-:W-:Y:S02]  /*32e0*/  FMUL R11, R11, R14 ;  /* 0x0000000e0b0b7220 */ /* 0x000fe40000400000 */
[----:B------:R-:W-:-:S02]  /*32f0*/  F2FP.BF16.PACK_AB R12, R5, R4 ;  /* 0x00000004050c723e */ /* 0x000fc400000010ff */
[----:B------:R-:W-:Y:S02]  /*3300*/  F2FP.BF16.PACK_AB R13, R7, R6 ;  /* 0x00000006070d723e */ /* 0x000fe400000010ff */
[----:B------:R-:W-:Y:S02]  /*3310*/  F2FP.BF16.PACK_AB R14, R9, R8 ;  /* 0x00000008090e723e */ /* 0x000fe400000010ff */
[----:B------:R-:W-:-:S05]  /*3320*/  F2FP.BF16.PACK_AB R15, R11, R10 ;  /* 0x0000000a0b0f723e */ /* 0x000fca00000010ff */
[----:B------:R-:W-:Y:S04]  /*3330*/  STG.E.128 [R30.64], R12 ;  /* 0x0000000c1e007986 */ /* 0x000fe8000c101d04 */
[----:B------:R-:W-:Y:S06]  /*3340*/  BAR.SYNC 0x0 ;  /* 0x0000000000007b1d */ /* 0x000fec0000000000 */
[----:B------:R-:W-:Y:S04]  /*3350*/  STS.128 [R3+0x10], R8 ;  /* 0x0000100803007388 */ /* 0x000fe80000000c00 */
[----:B------:R-:W-:Y:S04]  /*3360*/  STS.128 [R3], R4 ;  /* 0x0000000403007388 */ /* 0x000fe80000000c00 */
[----:B------:R-:W-:Y:S06]  /*3370*/  BAR.SYNC 0x0 ;  /* 0x0000000000007b1d */ /* 0x000fec0000000000 */
[----:B------:R-:W0:Y:S01]  /*3380*/  LDS.128 R16, [R28.X16] ;  /* 0x000000001c107984 */ /* 0x000e22000000cc00 */
[----:B------:R-:W-:-:S03]  /*3390*/  IMAD.WIDE R12, R20, R35, c[0x0][0x178] ;  /* 0x00005e00140c7625 */ /* 0x000fc600078e0223 */
[----:B------:R-:W1:Y:S04]  /*33a0*/  LDS.128 R24, [R28.X16+0x1000] ;  /* 0x001000001c187984 */ /* 0x000e68000000cc00 */
[----:B0-----:R0:W-:Y:S04]  /*33b0*/  STG.E.128 [R32.64], R16 ;  /* 0x0000001020007986 */ /* 0x0011e8000c101d04 */
[----:B-1----:R0:W-:Y:S01]  /*33c0*/  STG.E.128 [R12.64], R24 ;  /* 0x000000180c007986 */ /* 0x0021e2000c101d04 */
[----:B------:R-:W-:Y:S05]  /*33d0*/  @!P0 BRA `(.L_x_26) ;  /* 0xfffff8d000008947 */ /* 0x000fea000383ffff */
[----:B------:R-:W-:Y:S05]  /*33e0*/  EXIT ;  /* 0x000000000000794d */ /* 0x000fea0003800000 */
.L_x_27:
[----:B------:R-:W-:-:S00]  /*33f0*/  BRA `(.L_x_27) ;  /* 0xfffffff000007947 */ /* 0x000fc0000383ffff */
[----:B------:R-:W-:-:S00]  /*3400*/  NOP ;  /* 0x0000000000007918 */ /* 0x000fc00000000000 */
[----:B------:R-:W-:-:S00]  /*3410*/  NOP ;  /* 0x0000000000007918 */ /* 0x000fc00000000000 */
[----:B------:R-:W-:-:S00]  /*3420*/  NOP ;  /* 0x0000000000007918 */ /* 0x000fc00000000000 */
[----:B------:R-:W-:-:S00]  /*3430*/  NOP ;  /* 0x0000000000007918 */ /* 0x000fc00000000000 */
[----:B------:R-:W-:-:S00]  /*3440*/  NOP ;  /* 0x0000000000007918 */ /* 0x000fc00000000000 */
[----:B------:R-:W-:-:S00]  /*3450*/  NOP ;  /* 0x0000000000007918 */ /* 0x000fc00000000000 */
[----:B------:R-:W-:-:S00]  /*3460*/  NOP ;  /* 0x0000000000007918 */ /* 0x000fc00000000000 */
[----:B------:R-:W-:-:S00]  /*3470*/  NOP ;  /* 0x0000000000007918 */ /* 0x000fc00000000000 */
.L_x_28:


//--------------------- .nv.global.init           --------------------------
	.section	.nv.global.init,"aw",@progbits
.nv.global.init:
	.type		_$_str,@object
	.size		_$_str,(.L_0 - _$_str)
_$_str:
        /*0000*/ 	.byte	0x5f, 0x5f, 0x43, 0x55, 0x44, 0x41, 0x5f, 0x46, 0x54, 0x5a, 0x00
.L_0:


//--------------------- .nv.shared.triton__0d1d2d3d4de5de --------------------------
	.section	.nv.shared.triton__0d1d2d3d4de5de,"aw",@nobits
	.align	16
